	.target	sm_100a

	.elftype	@"ET_EXEC"


//--------------------- .note.nv.tkinfo           --------------------------
	.section	.note.nv.tkinfo,"",@"SHT_NOTE"
	.sectionflags	@"SHF_NOTE_NV_TKINFO"
	.tkinfo
        /*0018*/ 	.word	0x00000002
        /*0030*/ 	.string	""
        /*0030*/ 	.string	"ptxas"
        /*0030*/ 	.string	"Cuda compilation tools, release 13.0, V13.0.88"
        /*0030*/ 	.string	"Build cuda_13.0.r13.0/compiler.36424714_0"
        /*0030*/ 	.string	"-arch sm_100a -m 64 "



//--------------------- .note.nv.cuinfo           --------------------------
	.section	.note.nv.cuinfo,"",@"SHT_NOTE"
	.sectionflags	@"SHF_NOTE_NV_CUINFO"
        /*0018*/ 	.short	0x0002
        /*001a*/ 	.short	0x0064
        /*001c*/ 	.short	0x0082
	.zero		2


//--------------------- .nv.info                  --------------------------
	.section	.nv.info,"",@"SHT_CUDA_INFO"
	.align	4


	//----- nvinfo : EIATTR_REGCOUNT
	.align		4
        /*0000*/ 	.byte	0x04, 0x2f
        /*0002*/ 	.short	(.L_19 - .L_18)
	.align		4
.L_18:
        /*0004*/ 	.word	index@(_ZN7cutlass13device_kernelINS_4gemm6kernel13GemmUniversalIN4cute5tupleIJiiiiEEENS1_10collective13CollectiveMmaINS1_35MainloopSm100TmaUmmaWarpSpecializedILi13ELi2ELi4ENS5_IJNS4_1CILi1EEESB_SB_EEEEENS5_IJNSA_ILi64EEESE_NSA_ILi128EEEEEENS_12float_e5m2_tENS5_IJlSB_lEEESH_NS5_IJSB_llEEENS4_8TiledMMAINS4_8MMA_AtomIJNS4_10MMA_TraitsINS4_19SM100_MMA_F8F6F4_SSEJSH_SH_fSE_SE_NS4_17integral_constantINS4_4UMMA5MajorELSQ_0EEENSO_ISQ_LSQ_1EEENSO_INSP_7ScaleInELST_0EEESU_EEEEEENS4_6LayoutISC_NS5_IJNSA_ILi0EEESY_SY_EEEEENS5_IJNS4_10UnderscoreES11_S11_EEEEENS4_13SM90_TMA_LOADENS4_14ComposedLayoutINS4_7SwizzleILi3ELi4ELi3EEENS4_18smem_ptr_flag_bitsILi8EEENSX_INS5_IJNSA_ILi8EEESF_EEENS5_IJSF_SB_EEEEEEEvNS4_8identityES14_NS15_INS16_ILi2ELi4ELi3EEES19_NSX_INS5_IJSE_S1A_EEENS5_IJSB_SE_EEEEEEEvS1F_EENS_8epilogue10collective18CollectiveEpilogueINS1M_23Sm100TmaWarpSpecializedILi1ELi1ELi32ELb0ELb0EEEJSG_NS5_IJNSX_ISE_SB_EES1R_EEESH_SI_SH_SI_NS1M_6fusion15FusionCallbacksIS1Q_NS1T_17LinearCombinationISH_fSH_fLNS_15FloatRoundStyleE2EEESG_S1S_JEEENS4_5SM1004TMEM4LOAD26SM100_TMEM_LOAD_16dp32b32xES14_NS15_IS1G_S19_NSX_INS5_IJS1A_SE_EEENS5_IJSE_SB_EEEEEEENS4_39AutoVectorizingCopyWithAssumedAlignmentILi128EEENS4_14SM90_TMA_STOREES26_S28_S28_EEEvvEEEEvNT_6ParamsE)
        /*0008*/ 	.word	0x00000078


	//----- nvinfo : EIATTR_FRAME_SIZE
	.align		4
.L_19:
        /*000c*/ 	.byte	0x04, 0x11
        /*000e*/ 	.short	(.L_21 - .L_20)
	.align		4
.L_20:
        /*0010*/ 	.word	index@($__internal_2_$__cuda_sm10x_tcgen05_guardrail_trap_unallocated_columns_being_dealloced)
        /*0014*/ 	.word	0x00000000


	//----- nvinfo : EIATTR_FRAME_SIZE
	.align		4
.L_21:
        /*0018*/ 	.byte	0x04, 0x11
        /*001a*/ 	.short	(.L_23 - .L_22)
	.align		4
.L_22:
        /*001c*/ 	.word	index@($__internal_1_$__cuda_sm10x_tcgen05_guardrail_trap_phase_invalid_during_alloc)
        /*0020*/ 	.word	0x00000000


	//----- nvinfo : EIATTR_FRAME_SIZE
	.align		4
.L_23:
        /*0024*/ 	.byte	0x04, 0x11
        /*0026*/ 	.short	(.L_25 - .L_24)
	.align		4
.L_24:
        /*0028*/ 	.word	index@($__internal_0_$__cuda_sm10x_tcgen05_guardrail_trap_col_being_dealloced_not_returned_by_alloc)
        /*002c*/ 	.word	0x00000000


	//----- nvinfo : EIATTR_FRAME_SIZE
	.align		4
.L_25:
        /*0030*/ 	.byte	0x04, 0x11
        /*0032*/ 	.short	(.L_27 - .L_26)
	.align		4
.L_26:
        /*0034*/ 	.word	index@(_ZN7cutlass13device_kernelINS_4gemm6kernel13GemmUniversalIN4cute5tupleIJiiiiEEENS1_10collective13CollectiveMmaINS1_35MainloopSm100TmaUmmaWarpSpecializedILi13ELi2ELi4ENS5_IJNS4_1CILi1EEESB_SB_EEEEENS5_IJNSA_ILi64EEESE_NSA_ILi128EEEEEENS_12float_e5m2_tENS5_IJlSB_lEEESH_NS5_IJSB_llEEENS4_8TiledMMAINS4_8MMA_AtomIJNS4_10MMA_TraitsINS4_19SM100_MMA_F8F6F4_SSEJSH_SH_fSE_SE_NS4_17integral_constantINS4_4UMMA5MajorELSQ_0EEENSO_ISQ_LSQ_1EEENSO_INSP_7ScaleInELST_0EEESU_EEEEEENS4_6LayoutISC_NS5_IJNSA_ILi0EEESY_SY_EEEEENS5_IJNS4_10UnderscoreES11_S11_EEEEENS4_13SM90_TMA_LOADENS4_14ComposedLayoutINS4_7SwizzleILi3ELi4ELi3EEENS4_18smem_ptr_flag_bitsILi8EEENSX_INS5_IJNSA_ILi8EEESF_EEENS5_IJSF_SB_EEEEEEEvNS4_8identityES14_NS15_INS16_ILi2ELi4ELi3EEES19_NSX_INS5_IJSE_S1A_EEENS5_IJSB_SE_EEEEEEEvS1F_EENS_8epilogue10collective18CollectiveEpilogueINS1M_23Sm100TmaWarpSpecializedILi1ELi1ELi32ELb0ELb0EEEJSG_NS5_IJNSX_ISE_SB_EES1R_EEESH_SI_SH_SI_NS1M_6fusion15FusionCallbacksIS1Q_NS1T_17LinearCombinationISH_fSH_fLNS_15FloatRoundStyleE2EEESG_S1S_JEEENS4_5SM1004TMEM4LOAD26SM100_TMEM_LOAD_16dp32b32xES14_NS15_IS1G_S19_NSX_INS5_IJS1A_SE_EEENS5_IJSE_SB_EEEEEEENS4_39AutoVectorizingCopyWithAssumedAlignmentILi128EEENS4_14SM90_TMA_STOREES26_S28_S28_EEEvvEEEEvNT_6ParamsE)
        /*0038*/ 	.word	0x00000000


	//----- nvinfo : EIATTR_MIN_STACK_SIZE
	.align		4
.L_27:
        /*003c*/ 	.byte	0x04, 0x12
        /*003e*/ 	.short	(.L_29 - .L_28)
	.align		4
.L_28:
        /*0040*/ 	.word	index@(_ZN7cutlass13device_kernelINS_4gemm6kernel13GemmUniversalIN4cute5tupleIJiiiiEEENS1_10collective13CollectiveMmaINS1_35MainloopSm100TmaUmmaWarpSpecializedILi13ELi2ELi4ENS5_IJNS4_1CILi1EEESB_SB_EEEEENS5_IJNSA_ILi64EEESE_NSA_ILi128EEEEEENS_12float_e5m2_tENS5_IJlSB_lEEESH_NS5_IJSB_llEEENS4_8TiledMMAINS4_8MMA_AtomIJNS4_10MMA_TraitsINS4_19SM100_MMA_F8F6F4_SSEJSH_SH_fSE_SE_NS4_17integral_constantINS4_4UMMA5MajorELSQ_0EEENSO_ISQ_LSQ_1EEENSO_INSP_7ScaleInELST_0EEESU_EEEEEENS4_6LayoutISC_NS5_IJNSA_ILi0EEESY_SY_EEEEENS5_IJNS4_10UnderscoreES11_S11_EEEEENS4_13SM90_TMA_LOADENS4_14ComposedLayoutINS4_7SwizzleILi3ELi4ELi3EEENS4_18smem_ptr_flag_bitsILi8EEENSX_INS5_IJNSA_ILi8EEESF_EEENS5_IJSF_SB_EEEEEEEvNS4_8identityES14_NS15_INS16_ILi2ELi4ELi3EEES19_NSX_INS5_IJSE_S1A_EEENS5_IJSB_SE_EEEEEEEvS1F_EENS_8epilogue10collective18CollectiveEpilogueINS1M_23Sm100TmaWarpSpecializedILi1ELi1ELi32ELb0ELb0EEEJSG_NS5_IJNSX_ISE_SB_EES1R_EEESH_SI_SH_SI_NS1M_6fusion15FusionCallbacksIS1Q_NS1T_17LinearCombinationISH_fSH_fLNS_15FloatRoundStyleE2EEESG_S1S_JEEENS4_5SM1004TMEM4LOAD26SM100_TMEM_LOAD_16dp32b32xES14_NS15_IS1G_S19_NSX_INS5_IJS1A_SE_EEENS5_IJSE_SB_EEEEEEENS4_39AutoVectorizingCopyWithAssumedAlignmentILi128EEENS4_14SM90_TMA_STOREES26_S28_S28_EEEvvEEEEvNT_6ParamsE)
        /*0044*/ 	.word	0x00000000
.L_29:


//--------------------- .nv.compat                --------------------------
	.section	.nv.compat,"",@"SHT_CUDA_COMPAT_INFO"
	.align	4
        /*0000*/ 	.byte	0x02, 0x09, 0x01, 0x00, 0x02, 0x02, 0x02, 0x00, 0x02, 0x05, 0x05, 0x00, 0x03, 0x07, 0x01, 0x01
        /*0010*/ 	.byte	0x02, 0x03, 0x01, 0x00, 0x02, 0x06, 0x01, 0x00, 0x04, 0x0b, 0x08, 0x00, 0x09, 0x00, 0x00, 0x00
        /*0020*/ 	.byte	0x00, 0x00, 0x00, 0x00


//--------------------- .nv.info._ZN7cutlass13device_kernelINS_4gemm6kernel13GemmUniversalIN4cute5tupleIJiiiiEEENS1_10collective13CollectiveMmaINS1_35MainloopSm100TmaUmmaWarpSpecializedILi13ELi2ELi4ENS5_IJNS4_1CILi1EEESB_SB_EEEEENS5_IJNSA_ILi64EEESE_NSA_ILi128EEEEEENS_12float_e5m2_tENS5_IJlSB_lEEESH_NS5_IJSB_llEEENS4_8TiledMMAINS4_8MMA_AtomIJNS4_10MMA_TraitsINS4_19SM100_MMA_F8F6F4_SSEJSH_SH_fSE_SE_NS4_17integral_constantINS4_4UMMA5MajorELSQ_0EEENSO_ISQ_LSQ_1EEENSO_INSP_7ScaleInELST_0EEESU_EEEEEENS4_6LayoutISC_NS5_IJNSA_ILi0EEESY_SY_EEEEENS5_IJNS4_10UnderscoreES11_S11_EEEEENS4_13SM90_TMA_LOADENS4_14ComposedLayoutINS4_7SwizzleILi3ELi4ELi3EEENS4_18smem_ptr_flag_bitsILi8EEENSX_INS5_IJNSA_ILi8EEESF_EEENS5_IJSF_SB_EEEEEEEvNS4_8identityES14_NS15_INS16_ILi2ELi4ELi3EEES19_NSX_INS5_IJSE_S1A_EEENS5_IJSB_SE_EEEEEEEvS1F_EENS_8epilogue10collective18CollectiveEpilogueINS1M_23Sm100TmaWarpSpecializedILi1ELi1ELi32ELb0ELb0EEEJSG_NS5_IJNSX_ISE_SB_EES1R_EEESH_SI_SH_SI_NS1M_6fusion15FusionCallbacksIS1Q_NS1T_17LinearCombinationISH_fSH_fLNS_15FloatRoundStyleE2EEESG_S1S_JEEENS4_5SM1004TMEM4LOAD26SM100_TMEM_LOAD_16dp32b32xES14_NS15_IS1G_S19_NSX_INS5_IJS1A_SE_EEENS5_IJSE_SB_EEEEEEENS4_39AutoVectorizingCopyWithAssumedAlignmentILi128EEENS4_14SM90_TMA_STOREES26_S28_S28_EEEvvEEEEvNT_6ParamsE --------------------------
	.section	.nv.info._ZN7cutlass13device_kernelINS_4gemm6kernel13GemmUniversalIN4cute5tupleIJiiiiEEENS1_10collective13CollectiveMmaINS1_35MainloopSm100TmaUmmaWarpSpecializedILi13ELi2ELi4ENS5_IJNS4_1CILi1EEESB_SB_EEEEENS5_IJNSA_ILi64EEESE_NSA_ILi128EEEEEENS_12float_e5m2_tENS5_IJlSB_lEEESH_NS5_IJSB_llEEENS4_8TiledMMAINS4_8MMA_AtomIJNS4_10MMA_TraitsINS4_19SM100_MMA_F8F6F4_SSEJSH_SH_fSE_SE_NS4_17integral_constantINS4_4UMMA5MajorELSQ_0EEENSO_ISQ_LSQ_1EEENSO_INSP_7ScaleInELST_0EEESU_EEEEEENS4_6LayoutISC_NS5_IJNSA_ILi0EEESY_SY_EEEEENS5_IJNS4_10UnderscoreES11_S11_EEEEENS4_13SM90_TMA_LOADENS4_14ComposedLayoutINS4_7SwizzleILi3ELi4ELi3EEENS4_18smem_ptr_flag_bitsILi8EEENSX_INS5_IJNSA_ILi8EEESF_EEENS5_IJSF_SB_EEEEEEEvNS4_8identityES14_NS15_INS16_ILi2ELi4ELi3EEES19_NSX_INS5_IJSE_S1A_EEENS5_IJSB_SE_EEEEEEEvS1F_EENS_8epilogue10collective18CollectiveEpilogueINS1M_23Sm100TmaWarpSpecializedILi1ELi1ELi32ELb0ELb0EEEJSG_NS5_IJNSX_ISE_SB_EES1R_EEESH_SI_SH_SI_NS1M_6fusion15FusionCallbacksIS1Q_NS1T_17LinearCombinationISH_fSH_fLNS_15FloatRoundStyleE2EEESG_S1S_JEEENS4_5SM1004TMEM4LOAD26SM100_TMEM_LOAD_16dp32b32xES14_NS15_IS1G_S19_NSX_INS5_IJS1A_SE_EEENS5_IJSE_SB_EEEEEEENS4_39AutoVectorizingCopyWithAssumedAlignmentILi128EEENS4_14SM90_TMA_STOREES26_S28_S28_EEEvvEEEEvNT_6ParamsE,"",@"SHT_CUDA_INFO"
	.sectionflags	@""
	.align	4


	//----- nvinfo : EIATTR_CUDA_API_VERSION
	.align		4
        /*0000*/ 	.byte	0x04, 0x37
        /*0002*/ 	.short	(.L_31 - .L_30)
.L_30:
        /*0004*/ 	.word	0x00000082


	//----- nvinfo : EIATTR_KPARAM_INFO
	.align		4
.L_31:
        /*0008*/ 	.byte	0x04, 0x17
        /*000a*/ 	.short	(.L_33 - .L_32)
.L_32:
        /*000c*/ 	.word	0x00000000
        /*0010*/ 	.short	0x0000
        /*0012*/ 	.short	0x0000
        /*0014*/ 	.byte	0x00, 0xf0, 0x01, 0x20


	//----- nvinfo : EIATTR_AT_ENTRY_FRAGMENTS
	.align		4
.L_33:
        /*0018*/ 	.byte	0x04, 0x4f
        /*001a*/ 	.short	(.L_35 - .L_34)


	//   ....[0]....
.L_34:
        /*001c*/ 	.word	0x00000006


	//----- nvinfo : EIATTR_RESERVED_SMEM_USED
	.align		4
.L_35:
        /*0020*/ 	.byte	0x01, 0x41
	.zero		2


	//----- nvinfo : EIATTR_SPARSE_MMA_MASK
	.align		4
        /*0024*/ 	.byte	0x03, 0x50
        /*0026*/ 	.short	0x0000


	//----- nvinfo : EIATTR_TCGEN05_1CTA_USED
	.align		4
        /*0028*/ 	.byte	0x01, 0x51
	.zero		2


	//----- nvinfo : EIATTR_MAXREG_COUNT
	.align		4
        /*002c*/ 	.byte	0x03, 0x1b
        /*002e*/ 	.short	0x00ff


	//----- nvinfo : EIATTR_NUM_BARRIERS
	.align		4
        /*0030*/ 	.byte	0x02, 0x4c
        /*0032*/ 	.byte	0x07
	.zero		1


	//----- nvinfo : EIATTR_EXTERNS
	.align		4
        /*0034*/ 	.byte	0x04, 0x0f
        /*0036*/ 	.short	(.L_37 - .L_36)


	//   ....[0]....
	.align		4
.L_36:
        /*0038*/ 	.word	index@(__assertfail)


	//----- nvinfo : EIATTR_MERCURY_ISA_VERSION
	.align		4
.L_37:
        /*003c*/ 	.byte	0x03, 0x5f
        /*003e*/ 	.short	0x0101


	//----- nvinfo : EIATTR_INT_WARP_WIDE_INSTR_OFFSETS
	.align		4
        /*0040*/ 	.byte	0x04, 0x31
        /*0042*/ 	.short	(.L_39 - .L_38)


	//   ....[0]....
.L_38:
        /*0044*/ 	.word	0x00001eb0


	//   ....[1]....
        /*0048*/ 	.word	0x00003e60


	//   ....[2]....
        /*004c*/ 	.word	0x00003e80


	//   ....[3]....
        /*0050*/ 	.word	0x00003eb0


	//   ....[4]....
        /*0054*/ 	.word	0x000048c0


	//   ....[5]....
        /*0058*/ 	.word	0x000049b0


	//----- nvinfo : EIATTR_COOP_GROUP_MASK_REGIDS
	.align		4
.L_39:
        /*005c*/ 	.byte	0x04, 0x29
        /*005e*/ 	.short	(.L_41 - .L_40)


	//   ....[0]....
.L_40:
        /*0060*/ 	.word	0xffffffff


	//   ....[1]....
        /*0064*/ 	.word	0xffffffff


	//   ....[2]....
        /*0068*/ 	.word	0xffffffff


	//   ....[3]....
        /*006c*/ 	.word	0xffffffff


	//   ....[4]....
        /*0070*/ 	.word	0xffffffff


	//   ....[5]....
        /*0074*/ 	.word	0xffffffff


	//   ....[6]....
        /*0078*/ 	.word	0xffffffff


	//   ....[7]....
        /*007c*/ 	.word	0xffffffff


	//   ....[8]....
        /*0080*/ 	.word	0xffffffff


	//   ....[9]....
        /*0084*/ 	.word	0xffffffff


	//   ....[10]....
        /*0088*/ 	.word	0xffffffff


	//   ....[11]....
        /*008c*/ 	.word	0xffffffff


	//   ....[12]....
        /*0090*/ 	.word	0xffffffff


	//----- nvinfo : EIATTR_COOP_GROUP_INSTR_OFFSETS
	.align		4
.L_41:
        /*0094*/ 	.byte	0x04, 0x28
        /*0096*/ 	.short	(.L_43 - .L_42)


	//   ....[0]....
.L_42:
        /*0098*/ 	.word	0x00000090


	//   ....[1]....
        /*009c*/ 	.word	0x000004d0


	//   ....[2]....
        /*00a0*/ 	.word	0x00000790


	//   ....[3]....
        /*00a4*/ 	.word	0x000008d0


	//   ....[4]....
        /*00a8*/ 	.word	0x000009d0


	//   ....[5]....
        /*00ac*/ 	.word	0x00000b40


	//   ....[6]....
        /*00b0*/ 	.word	0x00000ce0


	//   ....[7]....
        /*00b4*/ 	.word	0x00001d90


	//   ....[8]....
        /*00b8*/ 	.word	0x00003080


	//   ....[9]....
        /*00bc*/ 	.word	0x00003290


	//   ....[10]....
        /*00c0*/ 	.word	0x000032c0


	//   ....[11]....
        /*00c4*/ 	.word	0x00003d40


	//   ....[12]....
        /*00c8*/ 	.word	0x00003f70


	//----- nvinfo : EIATTR_VRC_CTA_INIT_COUNT
	.align		4
.L_43:
        /*00cc*/ 	.byte	0x02, 0x4a
        /*00ce*/ 	.byte	0x80
	.zero		1


	//----- nvinfo : EIATTR_SYSCALL_OFFSETS
	.align		4
        /*00d0*/ 	.byte	0x04, 0x46
        /*00d2*/ 	.short	(.L_45 - .L_44)


	//   ....[0]....
.L_44:
        /*00d4*/ 	.word	0x000053d0


	//   ....[1]....
        /*00d8*/ 	.word	0x00005510


	//   ....[2]....
        /*00dc*/ 	.word	0x00005c70


	//----- nvinfo : EIATTR_MBARRIER_INSTR_OFFSETS
	.align		4
.L_45:
        /*00e0*/ 	.byte	0x04, 0x39
        /*00e2*/ 	.short	(.L_47 - .L_46)


	//   ....[0]....
.L_46:
        /*00e4*/ 	.word	0x000005d0
        /*00e8*/ 	.word	0x000000ff
        /*00ec*/ 	.word	0x00000000
        /*00f0*/ 	.short	0x0100
        /*00f2*/ 	.byte	0x05
	.zero		1


	//   ....[1]....
        /*00f4*/ 	.word	0x000005e0
        /*00f8*/ 	.word	0x000000ff
        /*00fc*/ 	.word	0x00000068
        /*0100*/ 	.short	0x0100
        /*0102*/ 	.byte	0x05
	.zero		1


	//   ....[2]....
        /*0104*/ 	.word	0x000005f0
        /*0108*/ 	.word	0x000000ff
        /*010c*/ 	.word	0x00000008
        /*0110*/ 	.short	0x0100
        /*0112*/ 	.byte	0x05
	.zero		1


	//   ....[3]....
        /*0114*/ 	.word	0x00000600
        /*0118*/ 	.word	0x000000ff
        /*011c*/ 	.word	0x00000070
        /*0120*/ 	.short	0x0100
        /*0122*/ 	.byte	0x05
	.zero		1


	//   ....[4]....
        /*0124*/ 	.word	0x00000610
        /*0128*/ 	.word	0x000000ff
        /*012c*/ 	.word	0x00000010
        /*0130*/ 	.short	0x0100
        /*0132*/ 	.byte	0x05
	.zero		1


	//   ....[5]....
        /*0134*/ 	.word	0x00000620
        /*0138*/ 	.word	0x000000ff
        /*013c*/ 	.word	0x00000078
        /*0140*/ 	.short	0x0100
        /*0142*/ 	.byte	0x05
	.zero		1


	//   ....[6]....
        /*0144*/ 	.word	0x00000630
        /*0148*/ 	.word	0x000000ff
        /*014c*/ 	.word	0x00000018
        /*0150*/ 	.short	0x0100
        /*0152*/ 	.byte	0x05
	.zero		1


	//   ....[7]....
        /*0154*/ 	.word	0x00000640
        /*0158*/ 	.word	0x000000ff
        /*015c*/ 	.word	0x00000080
        /*0160*/ 	.short	0x0100
        /*0162*/ 	.byte	0x05
	.zero		1


	//   ....[8]....
        /*0164*/ 	.word	0x00000650
        /*0168*/ 	.word	0x000000ff
        /*016c*/ 	.word	0x00000020
        /*0170*/ 	.short	0x0100
        /*0172*/ 	.byte	0x05
	.zero		1


	//   ....[9]....
        /*0174*/ 	.word	0x00000660
        /*0178*/ 	.word	0x000000ff
        /*017c*/ 	.word	0x00000088
        /*0180*/ 	.short	0x0100
        /*0182*/ 	.byte	0x05
	.zero		1


	//   ....[10]....
        /*0184*/ 	.word	0x00000670
        /*0188*/ 	.word	0x000000ff
        /*018c*/ 	.word	0x00000028
        /*0190*/ 	.short	0x0100
        /*0192*/ 	.byte	0x05
	.zero		1


	//   ....[11]....
        /*0194*/ 	.word	0x00000680
        /*0198*/ 	.word	0x000000ff
        /*019c*/ 	.word	0x00000090
        /*01a0*/ 	.short	0x0100
        /*01a2*/ 	.byte	0x05
	.zero		1


	//   ....[12]....
        /*01a4*/ 	.word	0x00000690
        /*01a8*/ 	.word	0x000000ff
        /*01ac*/ 	.word	0x00000030
        /*01b0*/ 	.short	0x0100
        /*01b2*/ 	.byte	0x05
	.zero		1


	//   ....[13]....
        /*01b4*/ 	.word	0x000006a0
        /*01b8*/ 	.word	0x000000ff
        /*01bc*/ 	.word	0x00000098
        /*01c0*/ 	.short	0x0100
        /*01c2*/ 	.byte	0x05
	.zero		1


	//   ....[14]....
        /*01c4*/ 	.word	0x000006b0
        /*01c8*/ 	.word	0x000000ff
        /*01cc*/ 	.word	0x00000038
        /*01d0*/ 	.short	0x0100
        /*01d2*/ 	.byte	0x05
	.zero		1


	//   ....[15]....
        /*01d4*/ 	.word	0x000006c0
        /*01d8*/ 	.word	0x000000ff
        /*01dc*/ 	.word	0x000000a0
        /*01e0*/ 	.short	0x0100
        /*01e2*/ 	.byte	0x05
	.zero		1


	//   ....[16]....
        /*01e4*/ 	.word	0x000006d0
        /*01e8*/ 	.word	0x000000ff
        /*01ec*/ 	.word	0x00000040
        /*01f0*/ 	.short	0x0100
        /*01f2*/ 	.byte	0x05
	.zero		1


	//   ....[17]....
        /*01f4*/ 	.word	0x000006e0
        /*01f8*/ 	.word	0x000000ff
        /*01fc*/ 	.word	0x000000a8
        /*0200*/ 	.short	0x0100
        /*0202*/ 	.byte	0x05
	.zero		1


	//   ....[18]....
        /*0204*/ 	.word	0x000006f0
        /*0208*/ 	.word	0x000000ff
        /*020c*/ 	.word	0x00000048
        /*0210*/ 	.short	0x0100
        /*0212*/ 	.byte	0x05
	.zero		1


	//   ....[19]....
        /*0214*/ 	.word	0x00000700
        /*0218*/ 	.word	0x000000ff
        /*021c*/ 	.word	0x000000b0
        /*0220*/ 	.short	0x0100
        /*0222*/ 	.byte	0x05
	.zero		1


	//   ....[20]....
        /*0224*/ 	.word	0x00000710
        /*0228*/ 	.word	0x000000ff
        /*022c*/ 	.word	0x00000050
        /*0230*/ 	.short	0x0100
        /*0232*/ 	.byte	0x05
	.zero		1


	//   ....[21]....
        /*0234*/ 	.word	0x00000720
        /*0238*/ 	.word	0x000000ff
        /*023c*/ 	.word	0x000000b8
        /*0240*/ 	.short	0x0100
        /*0242*/ 	.byte	0x05
	.zero		1


	//   ....[22]....
        /*0244*/ 	.word	0x00000730
        /*0248*/ 	.word	0x000000ff
        /*024c*/ 	.word	0x00000058
        /*0250*/ 	.short	0x0100
        /*0252*/ 	.byte	0x05
	.zero		1


	//   ....[23]....
        /*0254*/ 	.word	0x00000740
        /*0258*/ 	.word	0x000000ff
        /*025c*/ 	.word	0x000000c0
        /*0260*/ 	.short	0x0100
        /*0262*/ 	.byte	0x05
	.zero		1


	//   ....[24]....
        /*0264*/ 	.word	0x00000750
        /*0268*/ 	.word	0x000000ff
        /*026c*/ 	.word	0x00000060
        /*0270*/ 	.short	0x0100
        /*0272*/ 	.byte	0x05
	.zero		1


	//   ....[25]....
        /*0274*/ 	.word	0x00000760
        /*0278*/ 	.word	0x000000ff
        /*027c*/ 	.word	0x000000c8
        /*0280*/ 	.short	0x0100
        /*0282*/ 	.byte	0x05
	.zero		1


	//   ....[26]....
        /*0284*/ 	.word	0x000008a0
        /*0288*/ 	.word	0x000000ff
        /*028c*/ 	.word	0x000000d0
        /*0290*/ 	.short	0x0100
        /*0292*/ 	.byte	0x06
	.zero		1


	//   ....[27]....
        /*0294*/ 	.word	0x000008b0
        /*0298*/ 	.word	0x000000ff
        /*029c*/ 	.word	0x000000d8
        /*02a0*/ 	.short	0x0100
        /*02a2*/ 	.byte	0x06
	.zero		1


	//   ....[28]....
        /*02a4*/ 	.word	0x000009a0
        /*02a8*/ 	.word	0x000000ff
        /*02ac*/ 	.word	0x000000e0
        /*02b0*/ 	.short	0x0100
        /*02b2*/ 	.byte	0x05
	.zero		1


	//   ....[29]....
        /*02b4*/ 	.word	0x000009b0
        /*02b8*/ 	.word	0x000000ff
        /*02bc*/ 	.word	0x000000e8
        /*02c0*/ 	.short	0x0100
        /*02c2*/ 	.byte	0x05
	.zero		1


	//   ....[30]....
        /*02c4*/ 	.word	0x00000af0
        /*02c8*/ 	.word	0x000000ff
        /*02cc*/ 	.word	0x000000f0
        /*02d0*/ 	.short	0x0100
        /*02d2*/ 	.byte	0x05
	.zero		1


	//   ....[31]....
        /*02d4*/ 	.word	0x00000b00
        /*02d8*/ 	.word	0x000000ff
        /*02dc*/ 	.word	0x00000100
        /*02e0*/ 	.short	0x0100
        /*02e2*/ 	.byte	0x05
	.zero		1


	//   ....[32]....
        /*02e4*/ 	.word	0x00000b10
        /*02e8*/ 	.word	0x000000ff
        /*02ec*/ 	.word	0x000000f8
        /*02f0*/ 	.short	0x0100
        /*02f2*/ 	.byte	0x05
	.zero		1


	//   ....[33]....
        /*02f4*/ 	.word	0x00000b20
        /*02f8*/ 	.word	0x000000ff
        /*02fc*/ 	.word	0x00000108
        /*0300*/ 	.short	0x0100
        /*0302*/ 	.byte	0x05
	.zero		1


	//   ....[34]....
        /*0304*/ 	.word	0x00000c50
        /*0308*/ 	.word	0x000000ff
        /*030c*/ 	.word	0x00000110
        /*0310*/ 	.short	0x0100
        /*0312*/ 	.byte	0x06
	.zero		1


	//   ....[35]....
        /*0314*/ 	.word	0x00000c60
        /*0318*/ 	.word	0x000000ff
        /*031c*/ 	.word	0x00000130
        /*0320*/ 	.short	0x0100
        /*0322*/ 	.byte	0x06
	.zero		1


	//   ....[36]....
        /*0324*/ 	.word	0x00000c70
        /*0328*/ 	.word	0x000000ff
        /*032c*/ 	.word	0x00000118
        /*0330*/ 	.short	0x0100
        /*0332*/ 	.byte	0x06
	.zero		1


	//   ....[37]....
        /*0334*/ 	.word	0x00000c80
        /*0338*/ 	.word	0x000000ff
        /*033c*/ 	.word	0x00000138
        /*0340*/ 	.short	0x0100
        /*0342*/ 	.byte	0x06
	.zero		1


	//   ....[38]....
        /*0344*/ 	.word	0x00000c90
        /*0348*/ 	.word	0x000000ff
        /*034c*/ 	.word	0x00000120
        /*0350*/ 	.short	0x0100
        /*0352*/ 	.byte	0x06
	.zero		1


	//   ....[39]....
        /*0354*/ 	.word	0x00000ca0
        /*0358*/ 	.word	0x000000ff
        /*035c*/ 	.word	0x00000140
        /*0360*/ 	.short	0x0100
        /*0362*/ 	.byte	0x06
	.zero		1


	//   ....[40]....
        /*0364*/ 	.word	0x00000cb0
        /*0368*/ 	.word	0x000000ff
        /*036c*/ 	.word	0x00000128
        /*0370*/ 	.short	0x0100
        /*0372*/ 	.byte	0x06
	.zero		1


	//   ....[41]....
        /*0374*/ 	.word	0x00000cc0
        /*0378*/ 	.word	0x000000ff
        /*037c*/ 	.word	0x00000148
        /*0380*/ 	.short	0x0100
        /*0382*/ 	.byte	0x06
	.zero		1


	//   ....[42]....
        /*0384*/ 	.word	0x00000db0
        /*0388*/ 	.word	0x000000ff
        /*038c*/ 	.word	0x00000150
        /*0390*/ 	.short	0x0100
        /*0392*/ 	.byte	0x05
	.zero		1


	//   ....[43]....
        /*0394*/ 	.word	0x00000dc0
        /*0398*/ 	.word	0x000000ff
        /*039c*/ 	.word	0x00000160
        /*03a0*/ 	.short	0x0100
        /*03a2*/ 	.byte	0x05
	.zero		1


	//   ....[44]....
        /*03a4*/ 	.word	0x00000dd0
        /*03a8*/ 	.word	0x000000ff
        /*03ac*/ 	.word	0x00000158
        /*03b0*/ 	.short	0x0100
        /*03b2*/ 	.byte	0x05
	.zero		1


	//   ....[45]....
        /*03b4*/ 	.word	0x00000de0
        /*03b8*/ 	.word	0x000000ff
        /*03bc*/ 	.word	0x00000168
        /*03c0*/ 	.short	0x0100
        /*03c2*/ 	.byte	0x05
	.zero		1


	//   ....[46]....
        /*03c4*/ 	.word	0x000016b0
        /*03c8*/ 	.word	0x00000003
        /*03cc*/ 	.word	0x00000160
        /*03d0*/ 	.short	0x010a
        /*03d2*/ 	.byte	0xff
	.zero		1


	//   ....[47]....
        /*03d4*/ 	.word	0x000016e0
        /*03d8*/ 	.word	0x00000003
        /*03dc*/ 	.word	0x00000150
        /*03e0*/ 	.short	0x0101
        /*03e2*/ 	.byte	0xff
	.zero		1


	//   ....[48]....
        /*03e4*/ 	.word	0x000017b0
        /*03e8*/ 	.word	0x000000ff
        /*03ec*/ 	.word	0x00000068
        /*03f0*/ 	.short	0x010a
        /*03f2*/ 	.byte	0x08
	.zero		1


	//   ....[49]....
        /*03f4*/ 	.word	0x00001850
        /*03f8*/ 	.word	0x000000ff
        /*03fc*/ 	.word	0x00000068
        /*0400*/ 	.short	0x010a
        /*0402*/ 	.byte	0x21
	.zero		1


	//   ....[50]....
        /*0404*/ 	.word	0x000019b0
        /*0408*/ 	.word	0x000000ff
        /*040c*/ 	.word	0x00000068
        /*0410*/ 	.short	0x010a
        /*0412*/ 	.byte	0x08
	.zero		1


	//   ....[51]....
        /*0414*/ 	.word	0x00001aa0
        /*0418*/ 	.word	0x000000ff
        /*041c*/ 	.word	0x000000e8
        /*0420*/ 	.short	0x0101
        /*0422*/ 	.byte	0x04
	.zero		1


	//   ....[52]....
        /*0424*/ 	.word	0x00001ac0
        /*0428*/ 	.word	0x000000ff
        /*042c*/ 	.word	0x00000068
        /*0430*/ 	.short	0x010a
        /*0432*/ 	.byte	0x08
	.zero		1


	//   ....[53]....
        /*0434*/ 	.word	0x00001b40
        /*0438*/ 	.word	0x000000ff
        /*043c*/ 	.word	0x00000068
        /*0440*/ 	.short	0x010a
        /*0442*/ 	.byte	0x11
	.zero		1


	//   ....[54]....
        /*0444*/ 	.word	0x00001ca0
        /*0448*/ 	.word	0x000000ff
        /*044c*/ 	.word	0x00000068
        /*0450*/ 	.short	0x010a
        /*0452*/ 	.byte	0x08
	.zero		1


	//   ....[55]....
        /*0454*/ 	.word	0x00001dc0
        /*0458*/ 	.word	0x00000002
        /*045c*/ 	.word	0x000000f0
        /*0460*/ 	.short	0x010a
        /*0462*/ 	.byte	0xff
	.zero		1


	//   ....[56]....
        /*0464*/ 	.word	0x00001e80
        /*0468*/ 	.word	0x00000002
        /*046c*/ 	.word	0x00000000
        /*0470*/ 	.short	0x0101
        /*0472*/ 	.byte	0xff
	.zero		1


	//   ....[57]....
        /*0474*/ 	.word	0x000023e0
        /*0478*/ 	.word	0x000000ff
        /*047c*/ 	.word	0x00000000
        /*0480*/ 	.short	0x010a
        /*0482*/ 	.byte	0x05
	.zero		1


	//   ....[58]....
        /*0484*/ 	.word	0x00002470
        /*0488*/ 	.word	0x000000ff
        /*048c*/ 	.word	0x00000000
        /*0490*/ 	.short	0x010a
        /*0492*/ 	.byte	0x05
	.zero		1


	//   ....[59]....
        /*0494*/ 	.word	0x00002500
        /*0498*/ 	.word	0x000000ff
        /*049c*/ 	.word	0x00000000
        /*04a0*/ 	.short	0x010a
        /*04a2*/ 	.byte	0x05
	.zero		1


	//   ....[60]....
        /*04a4*/ 	.word	0x00002590
        /*04a8*/ 	.word	0x000000ff
        /*04ac*/ 	.word	0x00000000
        /*04b0*/ 	.short	0x010a
        /*04b2*/ 	.byte	0x05
	.zero		1


	//   ....[61]....
        /*04b4*/ 	.word	0x00002620
        /*04b8*/ 	.word	0x000000ff
        /*04bc*/ 	.word	0x00000000
        /*04c0*/ 	.short	0x010a
        /*04c2*/ 	.byte	0x05
	.zero		1


	//   ....[62]....
        /*04c4*/ 	.word	0x000026b0
        /*04c8*/ 	.word	0x000000ff
        /*04cc*/ 	.word	0x00000000
        /*04d0*/ 	.short	0x010a
        /*04d2*/ 	.byte	0x05
	.zero		1


	//   ....[63]....
        /*04d4*/ 	.word	0x00002740
        /*04d8*/ 	.word	0x000000ff
        /*04dc*/ 	.word	0x00000000
        /*04e0*/ 	.short	0x010a
        /*04e2*/ 	.byte	0x05
	.zero		1


	//   ....[64]....
        /*04e4*/ 	.word	0x000027d0
        /*04e8*/ 	.word	0x000000ff
        /*04ec*/ 	.word	0x00000000
        /*04f0*/ 	.short	0x010a
        /*04f2*/ 	.byte	0x05
	.zero		1


	//   ....[65]....
        /*04f4*/ 	.word	0x00002860
        /*04f8*/ 	.word	0x000000ff
        /*04fc*/ 	.word	0x00000000
        /*0500*/ 	.short	0x010a
        /*0502*/ 	.byte	0x05
	.zero		1


	//   ....[66]....
        /*0504*/ 	.word	0x000028f0
        /*0508*/ 	.word	0x000000ff
        /*050c*/ 	.word	0x00000000
        /*0510*/ 	.short	0x010a
        /*0512*/ 	.byte	0x05
	.zero		1


	//   ....[67]....
        /*0514*/ 	.word	0x00002980
        /*0518*/ 	.word	0x000000ff
        /*051c*/ 	.word	0x00000000
        /*0520*/ 	.short	0x010a
        /*0522*/ 	.byte	0x05
	.zero		1


	//   ....[68]....
        /*0524*/ 	.word	0x00002a10
        /*0528*/ 	.word	0x000000ff
        /*052c*/ 	.word	0x00000000
        /*0530*/ 	.short	0x010a
        /*0532*/ 	.byte	0x05
	.zero		1


	//   ....[69]....
        /*0534*/ 	.word	0x00002ab0
        /*0538*/ 	.word	0x00000000
        /*053c*/ 	.word	0x00000000
        /*0540*/ 	.short	0x010a
        /*0542*/ 	.byte	0xff
	.zero		1


	//   ....[70]....
        /*0544*/ 	.word	0x00002bd0
        /*0548*/ 	.word	0x00000000
        /*054c*/ 	.word	0x00000150
        /*0550*/ 	.short	0x010a
        /*0552*/ 	.byte	0xff
	.zero		1


	//   ....[71]....
        /*0554*/ 	.word	0x00002c30
        /*0558*/ 	.word	0x00000004
        /*055c*/ 	.word	0x00000000
        /*0560*/ 	.short	0x0101
        /*0562*/ 	.byte	0xff
	.zero		1


	//   ....[72]....
        /*0564*/ 	.word	0x00002c50
        /*0568*/ 	.word	0x000000ff
        /*056c*/ 	.word	0x00000100
        /*0570*/ 	.short	0x010a
        /*0572*/ 	.byte	0x05
	.zero		1


	//   ....[73]....
        /*0574*/ 	.word	0x00002d70
        /*0578*/ 	.word	0x00000000
        /*057c*/ 	.word	0x000000f0
        /*0580*/ 	.short	0x010a
        /*0582*/ 	.byte	0xff
	.zero		1


	//   ....[74]....
        /*0584*/ 	.word	0x00002e80
        /*0588*/ 	.word	0x00000000
        /*058c*/ 	.word	0x00000000
        /*0590*/ 	.short	0x0101
        /*0592*/ 	.byte	0xff
	.zero		1


	//   ....[75]....
        /*0594*/ 	.word	0x00002f10
        /*0598*/ 	.word	0x000000ff
        /*059c*/ 	.word	0x00000100
        /*05a0*/ 	.short	0x0106
        /*05a2*/ 	.byte	0x05
	.zero		1


	//   ....[76]....
        /*05a4*/ 	.word	0x00002f30
        /*05a8*/ 	.word	0x000000ff
        /*05ac*/ 	.word	0x00000100
        /*05b0*/ 	.short	0x010a
        /*05b2*/ 	.byte	0x05
	.zero		1


	//   ....[77]....
        /*05b4*/ 	.word	0x00002fc0
        /*05b8*/ 	.word	0x000000ff
        /*05bc*/ 	.word	0x00000100
        /*05c0*/ 	.short	0x0106
        /*05c2*/ 	.byte	0x04
	.zero		1


	//   ....[78]....
        /*05c4*/ 	.word	0x00003000
        /*05c8*/ 	.word	0x00000000
        /*05cc*/ 	.word	0x00000100
        /*05d0*/ 	.short	0x010a
        /*05d2*/ 	.byte	0xff
	.zero		1


	//   ....[79]....
        /*05d4*/ 	.word	0x00003530
        /*05d8*/ 	.word	0x00000000
        /*05dc*/ 	.word	0x000000f0
        /*05e0*/ 	.short	0x010a
        /*05e2*/ 	.byte	0xff
	.zero		1


	//   ....[80]....
        /*05e4*/ 	.word	0x00003630
        /*05e8*/ 	.word	0x00000003
        /*05ec*/ 	.word	0x00000000
        /*05f0*/ 	.short	0x0101
        /*05f2*/ 	.byte	0xff
	.zero		1


	//   ....[81]....
        /*05f4*/ 	.word	0x00003640
        /*05f8*/ 	.word	0x000000ff
        /*05fc*/ 	.word	0x00000000
        /*0600*/ 	.short	0x010a
        /*0602*/ 	.byte	0x06
	.zero		1


	//   ....[82]....
        /*0604*/ 	.word	0x000036c0
        /*0608*/ 	.word	0x000000ff
        /*060c*/ 	.word	0x00000130
        /*0610*/ 	.short	0x010a
        /*0612*/ 	.byte	0x07
	.zero		1


	//   ....[83]....
        /*0614*/ 	.word	0x000037a0
        /*0618*/ 	.word	0x000000ff
        /*061c*/ 	.word	0x00000000
        /*0620*/ 	.short	0x010a
        /*0622*/ 	.byte	0x06
	.zero		1


	//   ....[84]....
        /*0624*/ 	.word	0x000038d0
        /*0628*/ 	.word	0x000000ff
        /*062c*/ 	.word	0x00000000
        /*0630*/ 	.short	0x010a
        /*0632*/ 	.byte	0x1a
	.zero		1


	//   ....[85]....
        /*0634*/ 	.word	0x00003b70
        /*0638*/ 	.word	0x000000ff
        /*063c*/ 	.word	0x00000000
        /*0640*/ 	.short	0x010a
        /*0642*/ 	.byte	0x06
	.zero		1


	//   ....[86]....
        /*0644*/ 	.word	0x00003c00
        /*0648*/ 	.word	0x000000ff
        /*064c*/ 	.word	0x00000000
        /*0650*/ 	.short	0x010a
        /*0652*/ 	.byte	0x06
	.zero		1


	//   ....[87]....
        /*0654*/ 	.word	0x00003c90
        /*0658*/ 	.word	0x000000ff
        /*065c*/ 	.word	0x00000000
        /*0660*/ 	.short	0x010a
        /*0662*/ 	.byte	0x06
	.zero		1


	//   ....[88]....
        /*0664*/ 	.word	0x00003d20
        /*0668*/ 	.word	0x000000ff
        /*066c*/ 	.word	0x00000000
        /*0670*/ 	.short	0x010a
        /*0672*/ 	.byte	0x07
	.zero		1


	//   ....[89]....
        /*0674*/ 	.word	0x00004160
        /*0678*/ 	.word	0x00000000
        /*067c*/ 	.word	0x000000f0
        /*0680*/ 	.short	0x010a
        /*0682*/ 	.byte	0xff
	.zero		1


	//   ....[90]....
        /*0684*/ 	.word	0x00004250
        /*0688*/ 	.word	0x00000000
        /*068c*/ 	.word	0x00000000
        /*0690*/ 	.short	0x0101
        /*0692*/ 	.byte	0xff
	.zero		1


	//   ....[91]....
        /*0694*/ 	.word	0x00004570
        /*0698*/ 	.word	0x000000ff
        /*069c*/ 	.word	0x000000e8
        /*06a0*/ 	.short	0x010a
        /*06a2*/ 	.byte	0x06
	.zero		1


	//   ....[92]....
        /*06a4*/ 	.word	0x000046f0
        /*06a8*/ 	.word	0x000000ff
        /*06ac*/ 	.word	0x000000d8
        /*06b0*/ 	.short	0x010a
        /*06b2*/ 	.byte	0x06
	.zero		1


	//   ....[93]....
        /*06b4*/ 	.word	0x00004a20
        /*06b8*/ 	.word	0x000000ff
        /*06bc*/ 	.word	0x000000d0
        /*06c0*/ 	.short	0x010b
        /*06c2*/ 	.byte	0x06
	.zero		1


	//   ....[94]....
        /*06c4*/ 	.word	0x00004a40
        /*06c8*/ 	.word	0x000000ff
        /*06cc*/ 	.word	0x00000000
        /*06d0*/ 	.short	0x0101
        /*06d2*/ 	.byte	0x25
	.zero		1


	//   ....[95]....
        /*06d4*/ 	.word	0x00004a80
        /*06d8*/ 	.word	0x00000000
        /*06dc*/ 	.word	0x000000d8
        /*06e0*/ 	.short	0x010a
        /*06e2*/ 	.byte	0xff
	.zero		1


	//   ....[96]....
        /*06e4*/ 	.word	0x00004de0
        /*06e8*/ 	.word	0x00000000
        /*06ec*/ 	.word	0x000000f0
        /*06f0*/ 	.short	0x010a
        /*06f2*/ 	.byte	0xff
	.zero		1


	//   ....[97]....
        /*06f4*/ 	.word	0x00004ef0
        /*06f8*/ 	.word	0x00000000
        /*06fc*/ 	.word	0x00000000
        /*0700*/ 	.short	0x0101
        /*0702*/ 	.byte	0xff
	.zero		1


	//   ....[98]....
        /*0704*/ 	.word	0x000058a0
        /*0708*/ 	.word	0x000000ff
        /*070c*/ 	.word	0x000000d0
        /*0710*/ 	.short	0x010a
        /*0712*/ 	.byte	0x2b
	.zero		1


	//   ....[99]....
        /*0714*/ 	.word	0x000058c0
        /*0718*/ 	.word	0x0000005c
        /*071c*/ 	.word	0x00000110
        /*0720*/ 	.short	0x010a
        /*0722*/ 	.byte	0xff
	.zero		1


	//   ....[100]....
        /*0724*/ 	.word	0x00005a10
        /*0728*/ 	.word	0x000000ff
        /*072c*/ 	.word	0x000000d0
        /*0730*/ 	.short	0x010a
        /*0732*/ 	.byte	0x2b
	.zero		1


	//   ....[101]....
        /*0734*/ 	.word	0x00005af0
        /*0738*/ 	.word	0x000000ff
        /*073c*/ 	.word	0x00000000
        /*0740*/ 	.short	0x0101
        /*0742*/ 	.byte	0x04
	.zero		1


	//   ....[102]....
        /*0744*/ 	.word	0x00005b50
        /*0748*/ 	.word	0x0000005c
        /*074c*/ 	.word	0x00000110
        /*0750*/ 	.short	0x010a
        /*0752*/ 	.byte	0xff
	.zero		1


	//   ....[103]....
        /*0754*/ 	.word	0x00005f20
        /*0758*/ 	.word	0x000000ff
        /*075c*/ 	.word	0x00000000
        /*0760*/ 	.short	0x0101
        /*0762*/ 	.byte	0x05
	.zero		1


	//   ....[104]....
        /*0764*/ 	.word	0x000067b0
        /*0768*/ 	.word	0x00000003
        /*076c*/ 	.word	0x00000160
        /*0770*/ 	.short	0x010a
        /*0772*/ 	.byte	0xff
	.zero		1


	//   ....[105]....
        /*0774*/ 	.word	0x00006810
        /*0778*/ 	.word	0x00000002
        /*077c*/ 	.word	0x00000068
        /*0780*/ 	.short	0x010a
        /*0782*/ 	.byte	0xff
	.zero		1


	//   ....[106]....
        /*0784*/ 	.word	0x00006870
        /*0788*/ 	.word	0x00000002
        /*078c*/ 	.word	0x00000068
        /*0790*/ 	.short	0x010a
        /*0792*/ 	.byte	0xff
	.zero		1


	//   ....[107]....
        /*0794*/ 	.word	0x000068c0
        /*0798*/ 	.word	0x00000002
        /*079c*/ 	.word	0x000000f0
        /*07a0*/ 	.short	0x010a
        /*07a2*/ 	.byte	0xff
	.zero		1


	//   ....[108]....
        /*07a4*/ 	.word	0x00006920
        /*07a8*/ 	.word	0x00000000
        /*07ac*/ 	.word	0x00000000
        /*07b0*/ 	.short	0x010a
        /*07b2*/ 	.byte	0xff
	.zero		1


	//   ....[109]....
        /*07b4*/ 	.word	0x00006980
        /*07b8*/ 	.word	0x00000000
        /*07bc*/ 	.word	0x00000000
        /*07c0*/ 	.short	0x010a
        /*07c2*/ 	.byte	0xff
	.zero		1


	//   ....[110]....
        /*07c4*/ 	.word	0x000069e0
        /*07c8*/ 	.word	0x00000000
        /*07cc*/ 	.word	0x00000000
        /*07d0*/ 	.short	0x010a
        /*07d2*/ 	.byte	0xff
	.zero		1


	//   ....[111]....
        /*07d4*/ 	.word	0x00006a40
        /*07d8*/ 	.word	0x00000000
        /*07dc*/ 	.word	0x00000000
        /*07e0*/ 	.short	0x010a
        /*07e2*/ 	.byte	0xff
	.zero		1


	//   ....[112]....
        /*07e4*/ 	.word	0x00006aa0
        /*07e8*/ 	.word	0x00000000
        /*07ec*/ 	.word	0x00000000
        /*07f0*/ 	.short	0x010a
        /*07f2*/ 	.byte	0xff
	.zero		1


	//   ....[113]....
        /*07f4*/ 	.word	0x00006b00
        /*07f8*/ 	.word	0x00000000
        /*07fc*/ 	.word	0x00000000
        /*0800*/ 	.short	0x010a
        /*0802*/ 	.byte	0xff
	.zero		1


	//   ....[114]....
        /*0804*/ 	.word	0x00006b60
        /*0808*/ 	.word	0x00000000
        /*080c*/ 	.word	0x00000000
        /*0810*/ 	.short	0x010a
        /*0812*/ 	.byte	0xff
	.zero		1


	//   ....[115]....
        /*0814*/ 	.word	0x00006bc0
        /*0818*/ 	.word	0x00000000
        /*081c*/ 	.word	0x00000000
        /*0820*/ 	.short	0x010a
        /*0822*/ 	.byte	0xff
	.zero		1


	//   ....[116]....
        /*0824*/ 	.word	0x00006c20
        /*0828*/ 	.word	0x00000000
        /*082c*/ 	.word	0x00000000
        /*0830*/ 	.short	0x010a
        /*0832*/ 	.byte	0xff
	.zero		1


	//   ....[117]....
        /*0834*/ 	.word	0x00006c80
        /*0838*/ 	.word	0x00000000
        /*083c*/ 	.word	0x00000000
        /*0840*/ 	.short	0x010a
        /*0842*/ 	.byte	0xff
	.zero		1


	//   ....[118]....
        /*0844*/ 	.word	0x00006ce0
        /*0848*/ 	.word	0x00000000
        /*084c*/ 	.word	0x00000000
        /*0850*/ 	.short	0x010a
        /*0852*/ 	.byte	0xff
	.zero		1


	//   ....[119]....
        /*0854*/ 	.word	0x00006d40
        /*0858*/ 	.word	0x00000000
        /*085c*/ 	.word	0x00000000
        /*0860*/ 	.short	0x010a
        /*0862*/ 	.byte	0xff
	.zero		1


	//   ....[120]....
        /*0864*/ 	.word	0x00006d90
        /*0868*/ 	.word	0x00000000
        /*086c*/ 	.word	0x00000150
        /*0870*/ 	.short	0x010a
        /*0872*/ 	.byte	0xff
	.zero		1


	//   ....[121]....
        /*0874*/ 	.word	0x00006df0
        /*0878*/ 	.word	0x00000000
        /*087c*/ 	.word	0x00000100
        /*0880*/ 	.short	0x010a
        /*0882*/ 	.byte	0xff
	.zero		1


	//   ....[122]....
        /*0884*/ 	.word	0x00006e40
        /*0888*/ 	.word	0x00000000
        /*088c*/ 	.word	0x000000f0
        /*0890*/ 	.short	0x010a
        /*0892*/ 	.byte	0xff
	.zero		1


	//   ....[123]....
        /*0894*/ 	.word	0x00006ea0
        /*0898*/ 	.word	0x00000000
        /*089c*/ 	.word	0x00000100
        /*08a0*/ 	.short	0x010a
        /*08a2*/ 	.byte	0xff
	.zero		1


	//   ....[124]....
        /*08a4*/ 	.word	0x00006ef0
        /*08a8*/ 	.word	0x00000000
        /*08ac*/ 	.word	0x000000f0
        /*08b0*/ 	.short	0x010a
        /*08b2*/ 	.byte	0xff
	.zero		1


	//   ....[125]....
        /*08b4*/ 	.word	0x00006f50
        /*08b8*/ 	.word	0x00000003
        /*08bc*/ 	.word	0x00000130
        /*08c0*/ 	.short	0x010a
        /*08c2*/ 	.byte	0xff
	.zero		1


	//   ....[126]....
        /*08c4*/ 	.word	0x00006fb0
        /*08c8*/ 	.word	0x00000000
        /*08cc*/ 	.word	0x00000000
        /*08d0*/ 	.short	0x010a
        /*08d2*/ 	.byte	0xff
	.zero		1


	//   ....[127]....
        /*08d4*/ 	.word	0x00007010
        /*08d8*/ 	.word	0x00000000
        /*08dc*/ 	.word	0x00000000
        /*08e0*/ 	.short	0x010a
        /*08e2*/ 	.byte	0xff
	.zero		1


	//   ....[128]....
        /*08e4*/ 	.word	0x00007070
        /*08e8*/ 	.word	0x00000000
        /*08ec*/ 	.word	0x00000000
        /*08f0*/ 	.short	0x010a
        /*08f2*/ 	.byte	0xff
	.zero		1


	//   ....[129]....
        /*08f4*/ 	.word	0x000070d0
        /*08f8*/ 	.word	0x00000000
        /*08fc*/ 	.word	0x00000000
        /*0900*/ 	.short	0x010a
        /*0902*/ 	.byte	0xff
	.zero		1


	//   ....[130]....
        /*0904*/ 	.word	0x00007130
        /*0908*/ 	.word	0x00000000
        /*090c*/ 	.word	0x00000000
        /*0910*/ 	.short	0x010a
        /*0912*/ 	.byte	0xff
	.zero		1


	//   ....[131]....
        /*0914*/ 	.word	0x00007180
        /*0918*/ 	.word	0x00000000
        /*091c*/ 	.word	0x000000f0
        /*0920*/ 	.short	0x010a
        /*0922*/ 	.byte	0xff
	.zero		1


	//   ....[132]....
        /*0924*/ 	.word	0x000071e0
        /*0928*/ 	.word	0x00000000
        /*092c*/ 	.word	0x000000e8
        /*0930*/ 	.short	0x010a
        /*0932*/ 	.byte	0xff
	.zero		1


	//   ....[133]....
        /*0934*/ 	.word	0x00007240
        /*0938*/ 	.word	0x00000003
        /*093c*/ 	.word	0x000000d8
        /*0940*/ 	.short	0x010a
        /*0942*/ 	.byte	0xff
	.zero		1


	//   ....[134]....
        /*0944*/ 	.word	0x00007290
        /*0948*/ 	.word	0x00000000
        /*094c*/ 	.word	0x000000f0
        /*0950*/ 	.short	0x010a
        /*0952*/ 	.byte	0xff
	.zero		1


	//   ....[135]....
        /*0954*/ 	.word	0x000072f0
        /*0958*/ 	.word	0x00000000
        /*095c*/ 	.word	0x000000d0
        /*0960*/ 	.short	0x010a
        /*0962*/ 	.byte	0xff
	.zero		1


	//   ....[136]....
        /*0964*/ 	.word	0x00007340
        /*0968*/ 	.word	0x0000005c
        /*096c*/ 	.word	0x00000110
        /*0970*/ 	.short	0x010a
        /*0972*/ 	.byte	0xff
	.zero		1


	//----- nvinfo : EIATTR_NUM_MBARRIERS
	.align		4
.L_47:
        /*0974*/ 	.byte	0x03, 0x38
        /*0976*/ 	.short	0x002e


	//----- nvinfo : EIATTR_EXIT_INSTR_OFFSETS
	.align		4
        /*0978*/ 	.byte	0x04, 0x1c
        /*097a*/ 	.short	(.L_49 - .L_48)


	//   ....[0]....
.L_48:
        /*097c*/ 	.word	0x00002ae0


	//   ....[1]....
        /*0980*/ 	.word	0x00002fd0


	//   ....[2]....
        /*0984*/ 	.word	0x00003030


	//   ....[3]....
        /*0988*/ 	.word	0x00003f80


	//   ....[4]....
        /*098c*/ 	.word	0x00004ab0


	//   ....[5]....
        /*0990*/ 	.word	0x00004af0


	//   ....[6]....
        /*0994*/ 	.word	0x000067a0


	//----- nvinfo : EIATTR_MAX_THREADS
	.align		4
.L_49:
        /*0998*/ 	.byte	0x04, 0x05
        /*099a*/ 	.short	(.L_51 - .L_50)
.L_50:
        /*099c*/ 	.word	0x00000100
        /*09a0*/ 	.word	0x00000001
        /*09a4*/ 	.word	0x00000001


	//----- nvinfo : EIATTR_CRS_STACK_SIZE
	.align		4
.L_51:
        /*09a8*/ 	.byte	0x04, 0x1e
        /*09aa*/ 	.short	(.L_53 - .L_52)
.L_52:
        /*09ac*/ 	.word	0x00000000


	//----- nvinfo : EIATTR_CBANK_PARAM_SIZE
	.align		4
.L_53:
        /*09b0*/ 	.byte	0x03, 0x19
        /*09b2*/ 	.short	0x0800


	//----- nvinfo : EIATTR_PARAM_CBANK
	.align		4
        /*09b4*/ 	.byte	0x04, 0x0a
        /*09b6*/ 	.short	(.L_55 - .L_54)
	.align		4
.L_54:
        /*09b8*/ 	.word	index@(.nv.constant0._ZN7cutlass13device_kernelINS_4gemm6kernel13GemmUniversalIN4cute5tupleIJiiiiEEENS1_10collective13CollectiveMmaINS1_35MainloopSm100TmaUmmaWarpSpecializedILi13ELi2ELi4ENS5_IJNS4_1CILi1EEESB_SB_EEEEENS5_IJNSA_ILi64EEESE_NSA_ILi128EEEEEENS_12float_e5m2_tENS5_IJlSB_lEEESH_NS5_IJSB_llEEENS4_8TiledMMAINS4_8MMA_AtomIJNS4_10MMA_TraitsINS4_19SM100_MMA_F8F6F4_SSEJSH_SH_fSE_SE_NS4_17integral_constantINS4_4UMMA5MajorELSQ_0EEENSO_ISQ_LSQ_1EEENSO_INSP_7ScaleInELST_0EEESU_EEEEEENS4_6LayoutISC_NS5_IJNSA_ILi0EEESY_SY_EEEEENS5_IJNS4_10UnderscoreES11_S11_EEEEENS4_13SM90_TMA_LOADENS4_14ComposedLayoutINS4_7SwizzleILi3ELi4ELi3EEENS4_18smem_ptr_flag_bitsILi8EEENSX_INS5_IJNSA_ILi8EEESF_EEENS5_IJSF_SB_EEEEEEEvNS4_8identityES14_NS15_INS16_ILi2ELi4ELi3EEES19_NSX_INS5_IJSE_S1A_EEENS5_IJSB_SE_EEEEEEEvS1F_EENS_8epilogue10collective18CollectiveEpilogueINS1M_23Sm100TmaWarpSpecializedILi1ELi1ELi32ELb0ELb0EEEJSG_NS5_IJNSX_ISE_SB_EES1R_EEESH_SI_SH_SI_NS1M_6fusion15FusionCallbacksIS1Q_NS1T_17LinearCombinationISH_fSH_fLNS_15FloatRoundStyleE2EEESG_S1S_JEEENS4_5SM1004TMEM4LOAD26SM100_TMEM_LOAD_16dp32b32xES14_NS15_IS1G_S19_NSX_INS5_IJS1A_SE_EEENS5_IJSE_SB_EEEEEEENS4_39AutoVectorizingCopyWithAssumedAlignmentILi128EEENS4_14SM90_TMA_STOREES26_S28_S28_EEEvvEEEEvNT_6ParamsE)
        /*09bc*/ 	.short	0x0380
        /*09be*/ 	.short	0x0800


	//----- nvinfo : EIATTR_SW_WAR
	.align		4
.L_55:
        /*09c0*/ 	.byte	0x04, 0x36
        /*09c2*/ 	.short	(.L_57 - .L_56)
.L_56:
        /*09c4*/ 	.word	0x00000008
.L_57:


//--------------------- .nv.callgraph             --------------------------
	.section	.nv.callgraph,"",@"SHT_CUDA_CALLGRAPH"
	.align	4
	.sectionentsize	8
	.align		4
        /*0000*/ 	.word	0x00000000
	.align		4
        /*0004*/ 	.word	0xffffffff
	.align		4
        /*0008*/ 	.word	index@(_ZN7cutlass13device_kernelINS_4gemm6kernel13GemmUniversalIN4cute5tupleIJiiiiEEENS1_10collective13CollectiveMmaINS1_35MainloopSm100TmaUmmaWarpSpecializedILi13ELi2ELi4ENS5_IJNS4_1CILi1EEESB_SB_EEEEENS5_IJNSA_ILi64EEESE_NSA_ILi128EEEEEENS_12float_e5m2_tENS5_IJlSB_lEEESH_NS5_IJSB_llEEENS4_8TiledMMAINS4_8MMA_AtomIJNS4_10MMA_TraitsINS4_19SM100_MMA_F8F6F4_SSEJSH_SH_fSE_SE_NS4_17integral_constantINS4_4UMMA5MajorELSQ_0EEENSO_ISQ_LSQ_1EEENSO_INSP_7ScaleInELST_0EEESU_EEEEEENS4_6LayoutISC_NS5_IJNSA_ILi0EEESY_SY_EEEEENS5_IJNS4_10UnderscoreES11_S11_EEEEENS4_13SM90_TMA_LOADENS4_14ComposedLayoutINS4_7SwizzleILi3ELi4ELi3EEENS4_18smem_ptr_flag_bitsILi8EEENSX_INS5_IJNSA_ILi8EEESF_EEENS5_IJSF_SB_EEEEEEEvNS4_8identityES14_NS15_INS16_ILi2ELi4ELi3EEES19_NSX_INS5_IJSE_S1A_EEENS5_IJSB_SE_EEEEEEEvS1F_EENS_8epilogue10collective18CollectiveEpilogueINS1M_23Sm100TmaWarpSpecializedILi1ELi1ELi32ELb0ELb0EEEJSG_NS5_IJNSX_ISE_SB_EES1R_EEESH_SI_SH_SI_NS1M_6fusion15FusionCallbacksIS1Q_NS1T_17LinearCombinationISH_fSH_fLNS_15FloatRoundStyleE2EEESG_S1S_JEEENS4_5SM1004TMEM4LOAD26SM100_TMEM_LOAD_16dp32b32xES14_NS15_IS1G_S19_NSX_INS5_IJS1A_SE_EEENS5_IJSE_SB_EEEEEEENS4_39AutoVectorizingCopyWithAssumedAlignmentILi128EEENS4_14SM90_TMA_STOREES26_S28_S28_EEEvvEEEEvNT_6ParamsE)
	.align		4
        /*000c*/ 	.word	index@(__assertfail)
	.align		4
        /*0010*/ 	.word	0x00000000
	.align		4
        /*0014*/ 	.word	0xfffffffe
	.align		4
        /*0018*/ 	.word	0x00000000
	.align		4
        /*001c*/ 	.word	0xfffffffd
	.align		4
        /*0020*/ 	.word	0x00000000
	.align		4
        /*0024*/ 	.word	0xfffffffc


//--------------------- .nv.constant4             --------------------------
	.section	.nv.constant4,"a",@progbits
	.align	8
	.align		8
.nv.constant4:
        /*0000*/ 	.dword	__assertfail
	.align		8
        /*0008*/ 	.dword	__unnamed_1
	.align		8
        /*0010*/ 	.dword	__unnamed_2
	.align		8
        /*0018*/ 	.dword	_ZN40_INTERNAL_78879c64_4_k_cu_103bfedf_302014cuda3std3__45__cpo5beginE
	.align		8
        /*0020*/ 	.dword	_ZN40_INTERNAL_78879c64_4_k_cu_103bfedf_302014cuda3std3__45__cpo3endE
	.align		8
        /*0028*/ 	.dword	_ZN40_INTERNAL_78879c64_4_k_cu_103bfedf_302014cuda3std3__45__cpo6cbeginE
	.align		8
        /*0030*/ 	.dword	_ZN40_INTERNAL_78879c64_4_k_cu_103bfedf_302014cuda3std3__45__cpo4cendE
	.align		8
        /*0038*/ 	.dword	_ZN40_INTERNAL_78879c64_4_k_cu_103bfedf_302014cuda3std3__442_GLOBAL__N__78879c64_4_k_cu_103bfedf_302016ignoreE
	.align		8
        /*0040*/ 	.dword	_ZN40_INTERNAL_78879c64_4_k_cu_103bfedf_302014cuda3std3__419piecewise_constructE
	.align		8
        /*0048*/ 	.dword	_ZN40_INTERNAL_78879c64_4_k_cu_103bfedf_302014cuda3std3__48in_placeE
	.align		8
        /*0050*/ 	.dword	_ZN40_INTERNAL_78879c64_4_k_cu_103bfedf_302014cuda3std6ranges3__45__cpo4swapE
	.align		8
        /*0058*/ 	.dword	_ZN40_INTERNAL_78879c64_4_k_cu_103bfedf_302014cuda3std6ranges3__45__cpo9iter_moveE
	.align		8
        /*0060*/ 	.dword	_ZN40_INTERNAL_78879c64_4_k_cu_103bfedf_302014cute7productE
	.align		8
        /*0068*/ 	.dword	_ZN40_INTERNAL_78879c64_4_k_cu_103bfedf_302014cute1_E
	.align		8
        /*0070*/ 	.dword	$str$25
	.align		8
        /*0078*/ 	.dword	$str$26
	.align		8
        /*0080*/ 	.dword	$str$27
	.align		8
        /*0088*/ 	.dword	$str$28


//--------------------- .text._ZN7cutlass13device_kernelINS_4gemm6kernel13GemmUniversalIN4cute5tupleIJiiiiEEENS1_10collective13CollectiveMmaINS1_35MainloopSm100TmaUmmaWarpSpecializedILi13ELi2ELi4ENS5_IJNS4_1CILi1EEESB_SB_EEEEENS5_IJNSA_ILi64EEESE_NSA_ILi128EEEEEENS_12float_e5m2_tENS5_IJlSB_lEEESH_NS5_IJSB_llEEENS4_8TiledMMAINS4_8MMA_AtomIJNS4_10MMA_TraitsINS4_19SM100_MMA_F8F6F4_SSEJSH_SH_fSE_SE_NS4_17integral_constantINS4_4UMMA5MajorELSQ_0EEENSO_ISQ_LSQ_1EEENSO_INSP_7ScaleInELST_0EEESU_EEEEEENS4_6LayoutISC_NS5_IJNSA_ILi0EEESY_SY_EEEEENS5_IJNS4_10UnderscoreES11_S11_EEEEENS4_13SM90_TMA_LOADENS4_14ComposedLayoutINS4_7SwizzleILi3ELi4ELi3EEENS4_18smem_ptr_flag_bitsILi8EEENSX_INS5_IJNSA_ILi8EEESF_EEENS5_IJSF_SB_EEEEEEEvNS4_8identityES14_NS15_INS16_ILi2ELi4ELi3EEES19_NSX_INS5_IJSE_S1A_EEENS5_IJSB_SE_EEEEEEEvS1F_EENS_8epilogue10collective18CollectiveEpilogueINS1M_23Sm100TmaWarpSpecializedILi1ELi1ELi32ELb0ELb0EEEJSG_NS5_IJNSX_ISE_SB_EES1R_EEESH_SI_SH_SI_NS1M_6fusion15FusionCallbacksIS1Q_NS1T_17LinearCombinationISH_fSH_fLNS_15FloatRoundStyleE2EEESG_S1S_JEEENS4_5SM1004TMEM4LOAD26SM100_TMEM_LOAD_16dp32b32xES14_NS15_IS1G_S19_NSX_INS5_IJS1A_SE_EEENS5_IJSE_SB_EEEEEEENS4_39AutoVectorizingCopyWithAssumedAlignmentILi128EEENS4_14SM90_TMA_STOREES26_S28_S28_EEEvvEEEEvNT_6ParamsE --------------------------
	.section	.text._ZN7cutlass13device_kernelINS_4gemm6kernel13GemmUniversalIN4cute5tupleIJiiiiEEENS1_10collective13CollectiveMmaINS1_35MainloopSm100TmaUmmaWarpSpecializedILi13ELi2ELi4ENS5_IJNS4_1CILi1EEESB_SB_EEEEENS5_IJNSA_ILi64EEESE_NSA_ILi128EEEEEENS_12float_e5m2_tENS5_IJlSB_lEEESH_NS5_IJSB_llEEENS4_8TiledMMAINS4_8MMA_AtomIJNS4_10MMA_TraitsINS4_19SM100_MMA_F8F6F4_SSEJSH_SH_fSE_SE_NS4_17integral_constantINS4_4UMMA5MajorELSQ_0EEENSO_ISQ_LSQ_1EEENSO_INSP_7ScaleInELST_0EEESU_EEEEEENS4_6LayoutISC_NS5_IJNSA_ILi0EEESY_SY_EEEEENS5_IJNS4_10UnderscoreES11_S11_EEEEENS4_13SM90_TMA_LOADENS4_14ComposedLayoutINS4_7SwizzleILi3ELi4ELi3EEENS4_18smem_ptr_flag_bitsILi8EEENSX_INS5_IJNSA_ILi8EEESF_EEENS5_IJSF_SB_EEEEEEEvNS4_8identityES14_NS15_INS16_ILi2ELi4ELi3EEES19_NSX_INS5_IJSE_S1A_EEENS5_IJSB_SE_EEEEEEEvS1F_EENS_8epilogue10collective18CollectiveEpilogueINS1M_23Sm100TmaWarpSpecializedILi1ELi1ELi32ELb0ELb0EEEJSG_NS5_IJNSX_ISE_SB_EES1R_EEESH_SI_SH_SI_NS1M_6fusion15FusionCallbacksIS1Q_NS1T_17LinearCombinationISH_fSH_fLNS_15FloatRoundStyleE2EEESG_S1S_JEEENS4_5SM1004TMEM4LOAD26SM100_TMEM_LOAD_16dp32b32xES14_NS15_IS1G_S19_NSX_INS5_IJS1A_SE_EEENS5_IJSE_SB_EEEEEEENS4_39AutoVectorizingCopyWithAssumedAlignmentILi128EEENS4_14SM90_TMA_STOREES26_S28_S28_EEEvvEEEEvNT_6ParamsE,"ax",@progbits
	.align	128
.text._ZN7cutlass13device_kernelINS_4gemm6kernel13GemmUniversalIN4cute5tupleIJiiiiEEENS1_10collective13CollectiveMmaINS1_35MainloopSm100TmaUmmaWarpSpecializedILi13ELi2ELi4ENS5_IJNS4_1CILi1EEESB_SB_EEEEENS5_IJNSA_ILi64EEESE_NSA_ILi128EEEEEENS_12float_e5m2_tENS5_IJlSB_lEEESH_NS5_IJSB_llEEENS4_8TiledMMAINS4_8MMA_AtomIJNS4_10MMA_TraitsINS4_19SM100_MMA_F8F6F4_SSEJSH_SH_fSE_SE_NS4_17integral_constantINS4_4UMMA5MajorELSQ_0EEENSO_ISQ_LSQ_1EEENSO_INSP_7ScaleInELST_0EEESU_EEEEEENS4_6LayoutISC_NS5_IJNSA_ILi0EEESY_SY_EEEEENS5_IJNS4_10UnderscoreES11_S11_EEEEENS4_13SM90_TMA_LOADENS4_14ComposedLayoutINS4_7SwizzleILi3ELi4ELi3EEENS4_18smem_ptr_flag_bitsILi8EEENSX_INS5_IJNSA_ILi8EEESF_EEENS5_IJSF_SB_EEEEEEEvNS4_8identityES14_NS15_INS16_ILi2ELi4ELi3EEES19_NSX_INS5_IJSE_S1A_EEENS5_IJSB_SE_EEEEEEEvS1F_EENS_8epilogue10collective18CollectiveEpilogueINS1M_23Sm100TmaWarpSpecializedILi1ELi1ELi32ELb0ELb0EEEJSG_NS5_IJNSX_ISE_SB_EES1R_EEESH_SI_SH_SI_NS1M_6fusion15FusionCallbacksIS1Q_NS1T_17LinearCombinationISH_fSH_fLNS_15FloatRoundStyleE2EEESG_S1S_JEEENS4_5SM1004TMEM4LOAD26SM100_TMEM_LOAD_16dp32b32xES14_NS15_IS1G_S19_NSX_INS5_IJS1A_SE_EEENS5_IJSE_SB_EEEEEEENS4_39AutoVectorizingCopyWithAssumedAlignmentILi128EEENS4_14SM90_TMA_STOREES26_S28_S28_EEEvvEEEEvNT_6ParamsE:
        .type           _ZN7cutlass13device_kernelINS_4gemm6kernel13GemmUniversalIN4cute5tupleIJiiiiEEENS1_10collective13CollectiveMmaINS1_35MainloopSm100TmaUmmaWarpSpecializedILi13ELi2ELi4ENS5_IJNS4_1CILi1EEESB_SB_EEEEENS5_IJNSA_ILi64EEESE_NSA_ILi128EEEEEENS_12float_e5m2_tENS5_IJlSB_lEEESH_NS5_IJSB_llEEENS4_8TiledMMAINS4_8MMA_AtomIJNS4_10MMA_TraitsINS4_19SM100_MMA_F8F6F4_SSEJSH_SH_fSE_SE_NS4_17integral_constantINS4_4UMMA5MajorELSQ_0EEENSO_ISQ_LSQ_1EEENSO_INSP_7ScaleInELST_0EEESU_EEEEEENS4_6LayoutISC_NS5_IJNSA_ILi0EEESY_SY_EEEEENS5_IJNS4_10UnderscoreES11_S11_EEEEENS4_13SM90_TMA_LOADENS4_14ComposedLayoutINS4_7SwizzleILi3ELi4ELi3EEENS4_18smem_ptr_flag_bitsILi8EEENSX_INS5_IJNSA_ILi8EEESF_EEENS5_IJSF_SB_EEEEEEEvNS4_8identityES14_NS15_INS16_ILi2ELi4ELi3EEES19_NSX_INS5_IJSE_S1A_EEENS5_IJSB_SE_EEEEEEEvS1F_EENS_8epilogue10collective18CollectiveEpilogueINS1M_23Sm100TmaWarpSpecializedILi1ELi1ELi32ELb0ELb0EEEJSG_NS5_IJNSX_ISE_SB_EES1R_EEESH_SI_SH_SI_NS1M_6fusion15FusionCallbacksIS1Q_NS1T_17LinearCombinationISH_fSH_fLNS_15FloatRoundStyleE2EEESG_S1S_JEEENS4_5SM1004TMEM4LOAD26SM100_TMEM_LOAD_16dp32b32xES14_NS15_IS1G_S19_NSX_INS5_IJS1A_SE_EEENS5_IJSE_SB_EEEEEEENS4_39AutoVectorizingCopyWithAssumedAlignmentILi128EEENS4_14SM90_TMA_STOREES26_S28_S28_EEEvvEEEEvNT_6ParamsE,@function
        .size           _ZN7cutlass13device_kernelINS_4gemm6kernel13GemmUniversalIN4cute5tupleIJiiiiEEENS1_10collective13CollectiveMmaINS1_35MainloopSm100TmaUmmaWarpSpecializedILi13ELi2ELi4ENS5_IJNS4_1CILi1EEESB_SB_EEEEENS5_IJNSA_ILi64EEESE_NSA_ILi128EEEEEENS_12float_e5m2_tENS5_IJlSB_lEEESH_NS5_IJSB_llEEENS4_8TiledMMAINS4_8MMA_AtomIJNS4_10MMA_TraitsINS4_19SM100_MMA_F8F6F4_SSEJSH_SH_fSE_SE_NS4_17integral_constantINS4_4UMMA5MajorELSQ_0EEENSO_ISQ_LSQ_1EEENSO_INSP_7ScaleInELST_0EEESU_EEEEEENS4_6LayoutISC_NS5_IJNSA_ILi0EEESY_SY_EEEEENS5_IJNS4_10UnderscoreES11_S11_EEEEENS4_13SM90_TMA_LOADENS4_14ComposedLayoutINS4_7SwizzleILi3ELi4ELi3EEENS4_18smem_ptr_flag_bitsILi8EEENSX_INS5_IJNSA_ILi8EEESF_EEENS5_IJSF_SB_EEEEEEEvNS4_8identityES14_NS15_INS16_ILi2ELi4ELi3EEES19_NSX_INS5_IJSE_S1A_EEENS5_IJSB_SE_EEEEEEEvS1F_EENS_8epilogue10collective18CollectiveEpilogueINS1M_23Sm100TmaWarpSpecializedILi1ELi1ELi32ELb0ELb0EEEJSG_NS5_IJNSX_ISE_SB_EES1R_EEESH_SI_SH_SI_NS1M_6fusion15FusionCallbacksIS1Q_NS1T_17LinearCombinationISH_fSH_fLNS_15FloatRoundStyleE2EEESG_S1S_JEEENS4_5SM1004TMEM4LOAD26SM100_TMEM_LOAD_16dp32b32xES14_NS15_IS1G_S19_NSX_INS5_IJS1A_SE_EEENS5_IJSE_SB_EEEEEEENS4_39AutoVectorizingCopyWithAssumedAlignmentILi128EEENS4_14SM90_TMA_STOREES26_S28_S28_EEEvvEEEEvNT_6ParamsE,(.L_x_156 - _ZN7cutlass13device_kernelINS_4gemm6kernel13GemmUniversalIN4cute5tupleIJiiiiEEENS1_10collective13CollectiveMmaINS1_35MainloopSm100TmaUmmaWarpSpecializedILi13ELi2ELi4ENS5_IJNS4_1CILi1EEESB_SB_EEEEENS5_IJNSA_ILi64EEESE_NSA_ILi128EEEEEENS_12float_e5m2_tENS5_IJlSB_lEEESH_NS5_IJSB_llEEENS4_8TiledMMAINS4_8MMA_AtomIJNS4_10MMA_TraitsINS4_19SM100_MMA_F8F6F4_SSEJSH_SH_fSE_SE_NS4_17integral_constantINS4_4UMMA5MajorELSQ_0EEENSO_ISQ_LSQ_1EEENSO_INSP_7ScaleInELST_0EEESU_EEEEEENS4_6LayoutISC_NS5_IJNSA_ILi0EEESY_SY_EEEEENS5_IJNS4_10UnderscoreES11_S11_EEEEENS4_13SM90_TMA_LOADENS4_14ComposedLayoutINS4_7SwizzleILi3ELi4ELi3EEENS4_18smem_ptr_flag_bitsILi8EEENSX_INS5_IJNSA_ILi8EEESF_EEENS5_IJSF_SB_EEEEEEEvNS4_8identityES14_NS15_INS16_ILi2ELi4ELi3EEES19_NSX_INS5_IJSE_S1A_EEENS5_IJSB_SE_EEEEEEEvS1F_EENS_8epilogue10collective18CollectiveEpilogueINS1M_23Sm100TmaWarpSpecializedILi1ELi1ELi32ELb0ELb0EEEJSG_NS5_IJNSX_ISE_SB_EES1R_EEESH_SI_SH_SI_NS1M_6fusion15FusionCallbacksIS1Q_NS1T_17LinearCombinationISH_fSH_fLNS_15FloatRoundStyleE2EEESG_S1S_JEEENS4_5SM1004TMEM4LOAD26SM100_TMEM_LOAD_16dp32b32xES14_NS15_IS1G_S19_NSX_INS5_IJS1A_SE_EEENS5_IJSE_SB_EEEEEEENS4_39AutoVectorizingCopyWithAssumedAlignmentILi128EEENS4_14SM90_TMA_STOREES26_S28_S28_EEEvvEEEEvNT_6ParamsE)
        .other          _ZN7cutlass13device_kernelINS_4gemm6kernel13GemmUniversalIN4cute5tupleIJiiiiEEENS1_10collective13CollectiveMmaINS1_35MainloopSm100TmaUmmaWarpSpecializedILi13ELi2ELi4ENS5_IJNS4_1CILi1EEESB_SB_EEEEENS5_IJNSA_ILi64EEESE_NSA_ILi128EEEEEENS_12float_e5m2_tENS5_IJlSB_lEEESH_NS5_IJSB_llEEENS4_8TiledMMAINS4_8MMA_AtomIJNS4_10MMA_TraitsINS4_19SM100_MMA_F8F6F4_SSEJSH_SH_fSE_SE_NS4_17integral_constantINS4_4UMMA5MajorELSQ_0EEENSO_ISQ_LSQ_1EEENSO_INSP_7ScaleInELST_0EEESU_EEEEEENS4_6LayoutISC_NS5_IJNSA_ILi0EEESY_SY_EEEEENS5_IJNS4_10UnderscoreES11_S11_EEEEENS4_13SM90_TMA_LOADENS4_14ComposedLayoutINS4_7SwizzleILi3ELi4ELi3EEENS4_18smem_ptr_flag_bitsILi8EEENSX_INS5_IJNSA_ILi8EEESF_EEENS5_IJSF_SB_EEEEEEEvNS4_8identityES14_NS15_INS16_ILi2ELi4ELi3EEES19_NSX_INS5_IJSE_S1A_EEENS5_IJSB_SE_EEEEEEEvS1F_EENS_8epilogue10collective18CollectiveEpilogueINS1M_23Sm100TmaWarpSpecializedILi1ELi1ELi32ELb0ELb0EEEJSG_NS5_IJNSX_ISE_SB_EES1R_EEESH_SI_SH_SI_NS1M_6fusion15FusionCallbacksIS1Q_NS1T_17LinearCombinationISH_fSH_fLNS_15FloatRoundStyleE2EEESG_S1S_JEEENS4_5SM1004TMEM4LOAD26SM100_TMEM_LOAD_16dp32b32xES14_NS15_IS1G_S19_NSX_INS5_IJS1A_SE_EEENS5_IJSE_SB_EEEEEEENS4_39AutoVectorizingCopyWithAssumedAlignmentILi128EEENS4_14SM90_TMA_STOREES26_S28_S28_EEEvvEEEEvNT_6ParamsE,@"STO_CUDA_ENTRY STV_DEFAULT"
_ZN7cutlass13device_kernelINS_4gemm6kernel13GemmUniversalIN4cute5tupleIJiiiiEEENS1_10collective13CollectiveMmaINS1_35MainloopSm100TmaUmmaWarpSpecializedILi13ELi2ELi4ENS5_IJNS4_1CILi1EEESB_SB_EEEEENS5_IJNSA_ILi64EEESE_NSA_ILi128EEEEEENS_12float_e5m2_tENS5_IJlSB_lEEESH_NS5_IJSB_llEEENS4_8TiledMMAINS4_8MMA_AtomIJNS4_10MMA_TraitsINS4_19SM100_MMA_F8F6F4_SSEJSH_SH_fSE_SE_NS4_17integral_constantINS4_4UMMA5MajorELSQ_0EEENSO_ISQ_LSQ_1EEENSO_INSP_7ScaleInELST_0EEESU_EEEEEENS4_6LayoutISC_NS5_IJNSA_ILi0EEESY_SY_EEEEENS5_IJNS4_10UnderscoreES11_S11_EEEEENS4_13SM90_TMA_LOADENS4_14ComposedLayoutINS4_7SwizzleILi3ELi4ELi3EEENS4_18smem_ptr_flag_bitsILi8EEENSX_INS5_IJNSA_ILi8EEESF_EEENS5_IJSF_SB_EEEEEEEvNS4_8identityES14_NS15_INS16_ILi2ELi4ELi3EEES19_NSX_INS5_IJSE_S1A_EEENS5_IJSB_SE_EEEEEEEvS1F_EENS_8epilogue10collective18CollectiveEpilogueINS1M_23Sm100TmaWarpSpecializedILi1ELi1ELi32ELb0ELb0EEEJSG_NS5_IJNSX_ISE_SB_EES1R_EEESH_SI_SH_SI_NS1M_6fusion15FusionCallbacksIS1Q_NS1T_17LinearCombinationISH_fSH_fLNS_15FloatRoundStyleE2EEESG_S1S_JEEENS4_5SM1004TMEM4LOAD26SM100_TMEM_LOAD_16dp32b32xES14_NS15_IS1G_S19_NSX_INS5_IJS1A_SE_EEENS5_IJSE_SB_EEEEEEENS4_39AutoVectorizingCopyWithAssumedAlignmentILi128EEENS4_14SM90_TMA_STOREES26_S28_S28_EEEvvEEEEvNT_6ParamsE:
[----:B------:R-:W1:Y:S01]  /*0000*/  LDC R1, c[0x0][0x37c] ;  /* 0x0000df00ff017b82 */ /* 0x000e620000000800 */
[----:B------:R-:W2:Y:S01]  /*0010*/  S2R R101, SR_TID.X ;  /* 0x0000000000657919 */ /* 0x000ea20000002100 */
[----:B------:R-:W3:Y:S01]  /*0020*/  LDCU.64 UR4, c[0x0][0x890] ;  /* 0x00011200ff0477ac */ /* 0x000ee20008000a00 */
[----:B------:R-:W-:Y:S02]  /*0030*/  PRMT R96, RZ, 0x7610, R96 ;  /* 0x00007610ff607816 */ /* 0x000fe40000000060 */
[----:B------:R-:W-:Y:S01]  /*0040*/  ELECT P5, URZ, PT ;  /* 0x0000000000ff782f */ /* 0x000fe200038a0000 */
[----:B------:R-:W4:Y:S01]  /*0050*/  LDCU.64 UR40, c[0x0][0x358] ;  /* 0x00006b00ff2877ac */ /* 0x000f220008000a00 */
[----:B---3--:R-:W-:-:S04]  /*0060*/  UISETP.NE.U32.AND UP0, UPT, UR4, URZ, UPT ;  /* 0x000000ff0400728c */ /* 0x008fc8000bf05070 */
[----:B------:R-:W-:Y:S01]  /*0070*/  UISETP.NE.AND.EX UP0, UPT, UR5, URZ, UPT, UP0 ;  /* 0x000000ff0500728c */ /* 0x000fe2000bf05300 */
[----:B--2---:R-:W-:-:S05]  /*0080*/  SHF.R.U32.HI R104, RZ, 0x5, R101 ;  /* 0x00000005ff687819 */ /* 0x004fca0000011665 */
[----:B------:R-:W2:Y:S02]  /*0090*/  SHFL.IDX PT, R0, R104, RZ, 0x1f ;  /* 0x00001fff68007589 */ /* 0x000ea400000e0000 */
[----:B--2---:R-:W-:Y:S01]  /*00a0*/  R2UR UR8, R0 ;  /* 0x00000000000872ca */ /* 0x004fe200000e0000 */
[----:B-1--4-:R-:W-:-:S14]  /*00b0*/  BRA.U UP0, `(.L_x_0) ;  /* 0x00000001002c7547 */ /* 0x012fdc000b800000 */
[----:B------:R-:W1:Y:S02]  /*00c0*/  LDCU.64 UR6, c[0x0][0x888] ;  /* 0x00011100ff0677ac */ /* 0x000e640008000a00 */
[----:B-1----:R-:W-:-:S04]  /*00d0*/  UISETP.NE.U32.AND UP0, UPT, UR6, URZ, UPT ;  /* 0x000000ff0600728c */ /* 0x002fc8000bf05070 */
[----:B------:R-:W-:-:S09]  /*00e0*/  UISETP.NE.AND.EX UP0, UPT, UR7, URZ, UPT, UP0 ;  /* 0x000000ff0700728c */ /* 0x000fd2000bf05300 */
[----:B------:R-:W-:Y:S05]  /*00f0*/  BRA.U !UP0, `(.L_x_1) ;  /* 0x0000000108107547 */ /* 0x000fea000b800000 */
[----:B------:R-:W1:Y:S02]  /*0100*/  LDC.64 R2, c[0x0][0x888] ;  /* 0x00022200ff027b82 */ /* 0x000e640000000a00 */
[----:B-1----:R1:W5:Y:S01]  /*0110*/  LDG.E R49, desc[UR40][R2.64] ;  /* 0x0000002802317981 */ /* 0x002362000c1e1900 */
[----:B------:R-:W-:Y:S01]  /*0120*/  HFMA2 R96, -RZ, RZ, 0, 5.9604644775390625e-08 ;  /* 0x00000001ff607431 */ /* 0x000fe200000001ff */
[----:B------:R-:W-:Y:S05]  /*0130*/  BRA `(.L_x_0) ;  /* 0x00000000000c7947 */ /* 0x000fea0003800000 */
.L_x_1:
[----:B------:R-:W1:Y:S01]  /*0140*/  LDCU UR6, c[0x0][0x880] ;  /* 0x00011000ff0677ac */ /* 0x000e620008000800 */
[----:B------:R-:W-:Y:S01]  /*0150*/  HFMA2 R96, -RZ, RZ, 0, 5.9604644775390625e-08 ;  /* 0x00000001ff607431 */ /* 0x000fe200000001ff */
[----:B-1----:R-:W-:-:S07]  /*0160*/  MOV R49, UR6 ;  /* 0x0000000600317c02 */ /* 0x002fce0008000f00 */
.L_x_0:
[----:B------:R-:W2:Y:S02]  /*0170*/  LDCU.64 UR6, c[0x0][0x8b0] ;  /* 0x00011600ff0677ac */ /* 0x000ea40008000a00 */
[----:B--2---:R-:W-:-:S04]  /*0180*/  UISETP.NE.U32.AND UP0, UPT, UR6, URZ, UPT ;  /* 0x000000ff0600728c */ /* 0x004fc8000bf05070 */
[----:B------:R-:W-:-:S09]  /*0190*/  UISETP.NE.AND.EX UP0, UPT, UR7, URZ, UPT, UP0 ;  /* 0x000000ff0700728c */ /* 0x000fd2000bf05300 */
[----:B------:R-:W-:Y:S05]  /*01a0*/  BRA.U UP0, `(.L_x_2) ;  /* 0x0000000100247547 */ /* 0x000fea000b800000 */
[----:B------:R-:W2:Y:S02]  /*01b0*/  LDCU.64 UR6, c[0x0][0x8a8] ;  /* 0x00011500ff0677ac */ /* 0x000ea40008000a00 */
[----:B--2---:R-:W-:-:S04]  /*01c0*/  UISETP.NE.U32.AND UP0, UPT, UR6, URZ, UPT ;  /* 0x000000ff0600728c */ /* 0x004fc8000bf05070 */
[----:B------:R-:W-:-:S09]  /*01d0*/  UISETP.NE.AND.EX UP0, UPT, UR7, URZ, UPT, UP0 ;  /* 0x000000ff0700728c */ /* 0x000fd2000bf05300 */
[----:B------:R-:W-:Y:S05]  /*01e0*/  BRA.U !UP0, `(.L_x_3) ;  /* 0x00000001080c7547 */ /* 0x000fea000b800000 */
[----:B-1----:R-:W1:Y:S02]  /*01f0*/  LDC.64 R2, c[0x0][0x8a8] ;  /* 0x00022a00ff027b82 */ /* 0x002e640000000a00 */
[----:B-1----:R2:W5:Y:S01]  /*0200*/  LDG.E R47, desc[UR40][R2.64] ;  /* 0x00000028022f7981 */ /* 0x002562000c1e1900 */
[----:B------:R-:W-:Y:S05]  /*0210*/  BRA `(.L_x_2) ;  /* 0x0000000000087947 */ /* 0x000fea0003800000 */
.L_x_3:
[----:B------:R-:W2:Y:S02]  /*0220*/  LDCU UR6, c[0x0][0x8a0] ;  /* 0x00011400ff0677ac */ /* 0x000ea40008000800 */
[----:B--2---:R-:W-:Y:S02]  /*0230*/  MOV R47, UR6 ;  /* 0x00000006002f7c02 */ /* 0x004fe40008000f00 */
.L_x_2:
[----:B------:R-:W-:Y:S01]  /*0240*/  IMAD.U32 R0, RZ, RZ, UR8 ;  /* 0x00000008ff007e24 */ /* 0x000fe2000f8e00ff */
[----:B------:R-:W-:Y:S04]  /*0250*/  BSSY.RECONVERGENT B0, `(.L_x_4) ;  /* 0x000000c000007945 */ /* 0x000fe80003800200 */
[C---:B------:R-:W-:Y:S02]  /*0260*/  ISETP.NE.OR P1, PT, R0.reuse, 0x1, !P5 ;  /* 0x000000010000780c */ /* 0x040fe40006f25670 */
[----:B------:R-:W-:-:S11]  /*0270*/  ISETP.NE.OR P0, PT, R0, 0x3, !P5 ;  /* 0x000000030000780c */ /* 0x000fd60006f05670 */
[----:B------:R-:W-:Y:S05]  /*0280*/  @P1 BRA `(.L_x_5) ;  /* 0x0000000000201947 */ /* 0x000fea0003800000 */
[----:B------:R-:W3:Y:S02]  /*0290*/  LDCU.64 UR6, c[0x0][0x348] ;  /* 0x00006900ff0677ac */ /* 0x000ee40008000a00 */
[----:B---3--:R-:W-:Y:S02]  /*02a0*/  UIADD3 UR10, UP1, UPT, UR6, 0x80, URZ ;  /* 0x00000080060a7890 */ /* 0x008fe4000ff3e0ff */
[----:B------:R-:W-:Y:S02]  /*02b0*/  UIADD3 UR6, UP0, UPT, UR6, 0x180, URZ ;  /* 0x0000018006067890 */ /* 0x000fe4000ff1e0ff */
[----:B------:R-:W-:Y:S02]  /*02c0*/  UIADD3.X UR11, UPT, UPT, URZ, UR7, URZ, UP1, !UPT ;  /* 0x00000007ff0b7290 */ /* 0x000fe40008ffe4ff */
[----:B------:R-:W-:-:S07]  /*02d0*/  UIADD3.X UR7, UPT, UPT, URZ, UR7, URZ, UP0, !UPT ;  /* 0x00000007ff077290 */ /* 0x000fce00087fe4ff */
[----:B------:R3:W-:Y:S02]  /*02e0*/  UTMACCTL.PF [UR10] ;  /* 0x000000000a0079b9 */ /* 0x0007e40008040000 */
[----:B------:R3:W-:Y:S02]  /*02f0*/  UTMACCTL.PF [UR6] ;  /* 0x00000000060079b9 */ /* 0x0007e40008040000 */
[----:B---3--:R-:W-:Y:S01]  /*0300*/  NOP ;  /* 0x0000000000007918 */ /* 0x008fe20000000000 */
.L_x_5:
[----:B------:R-:W-:Y:S05]  /*0310*/  BSYNC.RECONVERGENT B0 ;  /* 0x0000000000007941 */ /* 0x000fea0003800200 */
.L_x_4:
[----:B------:R-:W-:Y:S04]  /*0320*/  BSSY.RECONVERGENT B0, `(.L_x_6) ;  /* 0x000000a000007945 */ /* 0x000fe80003800200 */
        /* <DEDUP_REMOVED lines=9> */
.L_x_7:
[----:B------:R-:W-:Y:S05]  /*03c0*/  BSYNC.RECONVERGENT B0 ;  /* 0x0000000000007941 */ /* 0x000fea0003800200 */
.L_x_6:
[----:B------:R-:W3:Y:S01]  /*03d0*/  LDCU.64 UR6, c[0x0][0x888] ;  /* 0x00011100ff0677ac */ /* 0x000ee20008000a00 */
[----:B------:R-:W-:Y:S02]  /*03e0*/  UISETP.EQ.U32.AND UP1, UPT, UR4, URZ, UPT ;  /* 0x000000ff0400728c */ /* 0x000fe4000bf22070 */
[----:B------:R-:W-:Y:S02]  /*03f0*/  UPLOP3.LUT UP2, UPT, UPT, UPT, UPT, 0x80, 0x8 ;  /* 0x000000000008789c */ /* 0x000fe40003f4f070 */
[----:B---3--:R-:W-:-:S04]  /*0400*/  UISETP.NE.U32.AND UP0, UPT, UR6, URZ, UPT ;  /* 0x000000ff0600728c */ /* 0x008fc8000bf05070 */
[----:B------:R-:W-:-:S04]  /*0410*/  UISETP.NE.AND.EX UP0, UPT, UR7, URZ, UPT, UP0 ;  /* 0x000000ff0700728c */ /* 0x000fc8000bf05300 */
[----:B------:R-:W-:-:S04]  /*0420*/  UISETP.EQ.OR.EX UP3, UPT, UR5, URZ, !UP0, UP1 ;  /* 0x000000ff0500728c */ /* 0x000fc8000c762710 */
[----:B------:R-:W-:-:S05]  /*0430*/  UP2UR UR44, UPR, URZ, 0x8 ;  /* 0x00000008ff2c7883 */ /* 0x000fca0008000000 */
[----:B------:R-:W-:Y:S07]  /*0440*/  BRA.U !UP3, `(.L_x_8) ;  /* 0x000000010b207547 */ /* 0x000fee000b800000 */
[----:B------:R-:W-:Y:S01]  /*0450*/  UISETP.NE.U32.AND UP2, UPT, UR4, URZ, UPT ;  /* 0x000000ff0400728c */ /* 0x000fe2000bf45070 */
[----:B-----5:R-:W-:Y:S01]  /*0460*/  FSETP.NEU.AND P0, PT, R49, RZ, PT ;  /* 0x000000ff3100720b */ /* 0x020fe20003f0d000 */
[----:B------:R-:W-:Y:S02]  /*0470*/  USEL UR4, URZ, 0xffffffff, UP0 ;  /* 0xffffffffff047887 */ /* 0x000fe40008000000 */
[----:B------:R-:W-:-:S10]  /*0480*/  UISETP.NE.AND.EX UP2, UPT, UR5, URZ, UPT, UP2 ;  /* 0x000000ff0500728c */ /* 0x000fd4000bf45320 */
[----:B------:R-:W-:Y:S01]  /*0490*/  VOTEU.ANY UP1, P0 ;  /* 0x0000000000ff7886 */ /* 0x000fe20000020100 */
[----:B------:R-:W-:-:S04]  /*04a0*/  @!UP2 USEL UR4, URZ, 0xffffffff, UP1 ;  /* 0xffffffffff04a887 */ /* 0x000fc80008800000 */
[----:B------:R-:W-:-:S04]  /*04b0*/  ULOP3.LUT UR4, UR4, 0x1, URZ, 0xc0, !UPT ;  /* 0x0000000104047892 */ /* 0x000fc8000f8ec0ff */
[----:B------:R-:W-:-:S11]  /*04c0*/  UISETP.NE.U32.AND UP2, UPT, UR4, 0x1, UPT ;  /* 0x000000010400788c */ /* 0x000fd6000bf45070 */
.L_x_8:
[----:B-12---:R-:W1:Y:S01]  /*04d0*/  SHFL.IDX PT, R2, R104, RZ, 0x1f ;  /* 0x00001fff68027589 */ /* 0x006e6200000e0000 */
[----:B------:R-:W-:-:S04]  /*04e0*/  UISETP.NE.AND UP1, UPT, UR8, 0x2, UPT ;  /* 0x000000020800788c */ /* 0x000fc8000bf25270 */
[----:B------:R-:W-:Y:S01]  /*04f0*/  USEL UR13, URZ, 0x1, UP1 ;  /* 0x00000001ff0d7887 */ /* 0x000fe20008800000 */
[----:B-1----:R-:W-:-:S13]  /*0500*/  ISETP.NE.AND P0, PT, R2, RZ, PT ;  /* 0x000000ff0200720c */ /* 0x002fda0003f05270 */
[----:B------:R-:W-:Y:S05]  /*0510*/  @P0 BRA `(.L_x_9) ;  /* 0x00000000009c0947 */ /* 0x000fea0003800000 */
[----:B------:R-:W-:Y:S01]  /*0520*/  ELECT P0, URZ, PT ;  /* 0x0000000000ff782f */ /* 0x000fe20003800000 */
[----:B------:R-:W-:-:S12]  /*0530*/  BSSY.RECONVERGENT B0, `(.L_x_9) ;  /* 0x0000025000007945 */ /* 0x000fd80003800200 */
[----:B------:R-:W-:Y:S05]  /*0540*/  @!P0 BRA `(.L_x_10) ;  /* 0x00000000008c8947 */ /* 0x000fea0003800000 */
[----:B------:R-:W1:Y:S01]  /*0550*/  S2UR UR5, SR_CgaCtaId ;  /* 0x00000000000579c3 */ /* 0x000e620000008800 */
[----:B------:R-:W-:Y:S01]  /*0560*/  UMOV UR6, 0x400 ;  /* 0x0000040000067882 */ /* 0x000fe20000000000 */
[----:B------:R-:W-:Y:S01]  /*0570*/  UMOV UR4, 0x1 ;  /* 0x0000000100047882 */ /* 0x000fe20000000000 */
[----:B-1----:R-:W-:Y:S02]  /*0580*/  ULEA UR5, UR5, UR6, 0x18 ;  /* 0x0000000605057291 */ /* 0x002fe4000f8ec0ff */
[----:B------:R-:W-:-:S04]  /*0590*/  UIADD3 UR6, UPT, UPT, -UR4, 0x100000, URZ ;  /* 0x0010000004067890 */ /* 0x000fc8000fffe1ff */
[----:B------:R-:W-:Y:S02]  /*05a0*/  USHF.L.U32 UR7, UR6, 0xb, URZ ;  /* 0x0000000b06077899 */ /* 0x000fe400080006ff */
[----:B------:R-:W-:Y:S01]  /*05b0*/  USHF.L.U32 UR6, UR6, 0x1, URZ ;  /* 0x0000000106067899 */ /* 0x000fe200080006ff */
[----:B------:R-:W1:Y:S11]  /*05c0*/  FENCE.VIEW.ASYNC.S ;  /* 0x00000000000073c6 */ /* 0x000e760000000000 */
[----:B-1----:R1:W2:Y:S01]  /*05d0*/  SYNCS.EXCH.64 URZ, [UR5], UR6 ;  /* 0x0000000605ff75b2 */ /* 0x0022a20008000100 */
[----:B------:R1:W3:Y:S01]  /*05e0*/  SYNCS.EXCH.64 URZ, [UR5+0x68], UR6 ;  /* 0x0000680605ff75b2 */ /* 0x0002e20008000100 */
[----:B------:R1:W4:Y:S01]  /*05f0*/  SYNCS.EXCH.64 URZ, [UR5+0x8], UR6 ;  /* 0x0000080605ff75b2 */ /* 0x0003220008000100 */
[----:B------:R1:W1:Y:S01]  /*0600*/  SYNCS.EXCH.64 URZ, [UR5+0x70], UR6 ;  /* 0x0000700605ff75b2 */ /* 0x0002620008000100 */
        /* <DEDUP_REMOVED lines=22> */
[----:B--234-:R-:W-:Y:S01]  /*0770*/  NOP ;  /* 0x0000000000007918 */ /* 0x01cfe20000000000 */
.L_x_10:
[----:B-1----:R-:W-:Y:S05]  /*0780*/  BSYNC.RECONVERGENT B0 ;  /* 0x0000000000007941 */ /* 0x002fea0003800200 */
.L_x_9:
[----:B------:R-:W1:Y:S01]  /*0790*/  SHFL.IDX PT, R2, R104, RZ, 0x1f ;  /* 0x00001fff68027589 */ /* 0x000e6200000e0000 */
[----:B------:R-:W-:Y:S01]  /*07a0*/  NOP ;  /* 0x0000000000007918 */ /* 0x000fe20000000000 */
[----:B-1----:R-:W-:-:S13]  /*07b0*/  ISETP.NE.AND P0, PT, R2, 0x1, PT ;  /* 0x000000010200780c */ /* 0x002fda0003f05270 */
[----:B------:R-:W-:Y:S05]  /*07c0*/  @P0 BRA `(.L_x_11) ;  /* 0x0000000000400947 */ /* 0x000fea0003800000 */
[----:B------:R-:W1:Y:S01]  /*07d0*/  S2UR UR6, SR_CgaCtaId ;  /* 0x00000000000679c3 */ /* 0x000e620000008800 */
[----:B------:R-:W-:Y:S01]  /*07e0*/  UMOV UR7, 0x400 ;  /* 0x0000040000077882 */ /* 0x000fe20000000000 */
[----:B------:R-:W-:Y:S01]  /*07f0*/  UMOV UR5, 0x20 ;  /* 0x0000002000057882 */ /* 0x000fe20000000000 */
[----:B------:R-:W-:Y:S01]  /*0800*/  UMOV UR4, 0x80 ;  /* 0x0000008000047882 */ /* 0x000fe20000000000 */
[----:B------:R-:W-:-:S04]  /*0810*/  UIADD3 UR10, UPT, UPT, -UR5, 0x100000, URZ ;  /* 0x00100000050a7890 */ /* 0x000fc8000fffe1ff */
[----:B------:R-:W-:Y:S02]  /*0820*/  USHF.L.U32 UR11, UR10, 0xb, URZ ;  /* 0x0000000b0a0b7899 */ /* 0x000fe400080006ff */
[----:B------:R-:W-:Y:S02]  /*0830*/  USHF.L.U32 UR10, UR10, 0x1, URZ ;  /* 0x000000010a0a7899 */ /* 0x000fe400080006ff */
[----:B------:R-:W-:-:S04]  /*0840*/  UIADD3 UR4, UPT, UPT, -UR4, 0x100000, URZ ;  /* 0x0010000004047890 */ /* 0x000fc8000fffe1ff */
[----:B------:R-:W-:Y:S02]  /*0850*/  USHF.L.U32 UR5, UR4, 0xb, URZ ;  /* 0x0000000b04057899 */ /* 0x000fe400080006ff */
[----:B------:R-:W-:Y:S01]  /*0860*/  USHF.L.U32 UR4, UR4, 0x1, URZ ;  /* 0x0000000104047899 */ /* 0x000fe200080006ff */
[----:B------:R-:W-:Y:S01]  /*0870*/  ELECT P0, URZ, PT ;  /* 0x0000000000ff782f */ /* 0x000fe20003800000 */
[----:B-1----:R-:W-:Y:S01]  /*0880*/  ULEA UR6, UR6, UR7, 0x18 ;  /* 0x0000000706067291 */ /* 0x002fe2000f8ec0ff */
[----:B------:R-:W1:Y:S11]  /*0890*/  FENCE.VIEW.ASYNC.S ;  /* 0x00000000000073c6 */ /* 0x000e760000000000 */
[----:B-1----:R1:W2:Y:S01]  /*08a0*/  SYNCS.EXCH.64 URZ, [UR6+0xd0], UR10 ;  /* 0x0000d00a06ff75b2 */ /* 0x0022a20008000100 */
[----:B------:R1:W3:Y:S01]  /*08b0*/  SYNCS.EXCH.64 URZ, [UR6+0xd8], UR4 ;  /* 0x0000d80406ff75b2 */ /* 0x0002e20008000100 */
[----:B------:R-:W-:Y:S01]  /*08c0*/  NOP ;  /* 0x0000000000007918 */ /* 0x000fe20000000000 */
.L_x_11:
[----:B------:R-:W4:Y:S01]  /*08d0*/  SHFL.IDX PT, R2, R104, RZ, 0x1f ;  /* 0x00001fff68027589 */ /* 0x000f2200000e0000 */
[----:B------:R-:W-:Y:S01]  /*08e0*/  NOP ;  /* 0x0000000000007918 */ /* 0x000fe20000000000 */
[----:B----4-:R-:W-:-:S13]  /*08f0*/  ISETP.NE.AND P0, PT, R2, 0x3, PT ;  /* 0x000000030200780c */ /* 0x010fda0003f05270 */
[----:B------:R-:W-:Y:S05]  /*0900*/  @P0 BRA `(.L_x_12) ;  /* 0x0000000000300947 */ /* 0x000fea0003800000 */
[----:B-1----:R-:W1:Y:S01]  /*0910*/  S2UR UR5, SR_CgaCtaId ;  /* 0x00000000000579c3 */ /* 0x002e620000008800 */
[----:B------:R-:W-:Y:S01]  /*0920*/  UMOV UR6, 0x400 ;  /* 0x0000040000067882 */ /* 0x000fe20000000000 */
[----:B------:R-:W-:Y:S01]  /*0930*/  UMOV UR4, 0x20 ;  /* 0x0000002000047882 */ /* 0x000fe20000000000 */
[----:B------:R-:W-:Y:S01]  /*0940*/  ELECT P0, URZ, PT ;  /* 0x0000000000ff782f */ /* 0x000fe20003800000 */
[----:B-1----:R-:W-:Y:S02]  /*0950*/  ULEA UR5, UR5, UR6, 0x18 ;  /* 0x0000000605057291 */ /* 0x002fe4000f8ec0ff */
[----:B------:R-:W-:-:S04]  /*0960*/  UIADD3 UR6, UPT, UPT, -UR4, 0x100000, URZ ;  /* 0x0010000004067890 */ /* 0x000fc8000fffe1ff */
[----:B------:R-:W-:Y:S02]  /*0970*/  USHF.L.U32 UR7, UR6, 0xb, URZ ;  /* 0x0000000b06077899 */ /* 0x000fe400080006ff */
[----:B------:R-:W-:Y:S01]  /*0980*/  USHF.L.U32 UR6, UR6, 0x1, URZ ;  /* 0x0000000106067899 */ /* 0x000fe200080006ff */
[----:B------:R-:W1:Y:S11]  /*0990*/  FENCE.VIEW.ASYNC.S ;  /* 0x00000000000073c6 */ /* 0x000e760000000000 */
[----:B-1----:R4:W1:Y:S01]  /*09a0*/  SYNCS.EXCH.64 URZ, [UR5+0xe0], UR6 ;  /* 0x0000e00605ff75b2 */ /* 0x0028620008000100 */
[----:B------:R4:W1:Y:S02]  /*09b0*/  SYNCS.EXCH.64 URZ, [UR5+0xe8], UR6 ;  /* 0x0000e80605ff75b2 */ /* 0x0008640008000100 */
[----:B----4-:R-:W-:Y:S01]  /*09c0*/  NOP ;  /* 0x0000000000007918 */ /* 0x010fe20000000000 */
.L_x_12:
[----:B------:R-:W4:Y:S01]  /*09d0*/  SHFL.IDX PT, R2, R104, RZ, 0x1f ;  /* 0x00001fff68027589 */ /* 0x000f2200000e0000 */
[----:B------:R-:W-:Y:S01]  /*09e0*/  NOP ;  /* 0x0000000000007918 */ /* 0x000fe20000000000 */
[----:B----4-:R-:W-:-:S13]  /*09f0*/  ISETP.NE.AND P0, PT, R2, 0x4, PT ;  /* 0x000000040200780c */ /* 0x010fda0003f05270 */
[----:B------:R-:W-:Y:S05]  /*0a00*/  @P0 BRA `(.L_x_13) ;  /* 0x00000000004c0947 */ /* 0x000fea0003800000 */
[----:B-1----:R-:W1:Y:S01]  /*0a10*/  S2UR UR5, SR_CgaCtaId ;  /* 0x00000000000579c3 */ /* 0x002e620000008800 */
[----:B------:R-:W-:Y:S01]  /*0a20*/  UMOV UR7, 0x100 ;  /* 0x0000010000077882 */ /* 0x000fe20000000000 */
[----:B------:R-:W-:Y:S01]  /*0a30*/  UMOV UR6, 0x400 ;  /* 0x0000040000067882 */ /* 0x000fe20000000000 */
[----:B------:R-:W-:Y:S01]  /*0a40*/  USEL UR7, UR7, 0xe0, UP2 ;  /* 0x000000e007077887 */ /* 0x000fe20009000000 */
[----:B------:R-:W-:Y:S01]  /*0a50*/  UMOV UR4, 0x1 ;  /* 0x0000000100047882 */ /* 0x000fe20000000000 */
[----:B------:R-:W-:Y:S01]  /*0a60*/  ELECT P0, URZ, PT ;  /* 0x0000000000ff782f */ /* 0x000fe20003800000 */
[----:B------:R-:W-:-:S04]  /*0a70*/  UIADD3 UR10, UPT, UPT, -UR4, 0x100000, URZ ;  /* 0x00100000040a7890 */ /* 0x000fc8000fffe1ff */
[----:B------:R-:W-:Y:S02]  /*0a80*/  USHF.L.U32 UR11, UR10, 0xb, URZ ;  /* 0x0000000b0a0b7899 */ /* 0x000fe400080006ff */
[----:B------:R-:W-:Y:S02]  /*0a90*/  USHF.L.U32 UR10, UR10, 0x1, URZ ;  /* 0x000000010a0a7899 */ /* 0x000fe400080006ff */
[----:B-1----:R-:W-:Y:S02]  /*0aa0*/  ULEA UR5, UR5, UR6, 0x18 ;  /* 0x0000000605057291 */ /* 0x002fe4000f8ec0ff */
[----:B------:R-:W-:-:S04]  /*0ab0*/  UIADD3 UR6, UPT, UPT, -UR7, 0x100000, URZ ;  /* 0x0010000007067890 */ /* 0x000fc8000fffe1ff */
[----:B------:R-:W-:Y:S02]  /*0ac0*/  USHF.L.U32 UR7, UR6, 0xb, URZ ;  /* 0x0000000b06077899 */ /* 0x000fe400080006ff */
[----:B------:R-:W-:Y:S01]  /*0ad0*/  USHF.L.U32 UR6, UR6, 0x1, URZ ;  /* 0x0000000106067899 */ /* 0x000fe200080006ff */
[----:B------:R-:W1:Y:S03]  /*0ae0*/  FENCE.VIEW.ASYNC.S ;  /* 0x00000000000073c6 */ /* 0x000e660000000000 */
[----:B-1----:R4:W1:Y:S08]  /*0af0*/  SYNCS.EXCH.64 URZ, [UR5+0xf0], UR10 ;  /* 0x0000f00a05ff75b2 */ /* 0x0028700008000100 */
[----:B------:R4:W1:Y:S01]  /*0b00*/  SYNCS.EXCH.64 URZ, [UR5+0x100], UR6 ;  /* 0x0001000605ff75b2 */ /* 0x0008620008000100 */
[----:B------:R4:W1:Y:S01]  /*0b10*/  SYNCS.EXCH.64 URZ, [UR5+0xf8], UR10 ;  /* 0x0000f80a05ff75b2 */ /* 0x0008620008000100 */
[----:B------:R4:W1:Y:S02]  /*0b20*/  SYNCS.EXCH.64 URZ, [UR5+0x108], UR6 ;  /* 0x0001080605ff75b2 */ /* 0x0008640008000100 */
[----:B----4-:R-:W-:Y:S01]  /*0b30*/  NOP ;  /* 0x0000000000007918 */ /* 0x010fe20000000000 */
.L_x_13:
[----:B------:R-:W4:Y:S01]  /*0b40*/  SHFL.IDX PT, R2, R104, RZ, 0x1f ;  /* 0x00001fff68027589 */ /* 0x000f2200000e0000 */
[----:B------:R-:W-:Y:S01]  /*0b50*/  NOP ;  /* 0x0000000000007918 */ /* 0x000fe20000000000 */
[----:B----4-:R-:W-:-:S13]  /*0b60*/  ISETP.NE.AND P0, PT, R2, 0x5, PT ;  /* 0x000000050200780c */ /* 0x010fda0003f05270 */
[----:B------:R-:W-:Y:S05]  /*0b70*/  @P0 BRA `(.L_x_14) ;  /* 0x0000000000580947 */ /* 0x000fea0003800000 */
[----:B-1----:R-:W1:Y:S01]  /*0b80*/  S2UR UR6, SR_CgaCtaId ;  /* 0x00000000000679c3 */ /* 0x002e620000008800 */
        /* <DEDUP_REMOVED lines=12> */
[----:B-1----:R4:W1:Y:S01]  /*0c50*/  SYNCS.EXCH.64 URZ, [UR6+0x110], UR10 ;  /* 0x0001100a06ff75b2 */ /* 0x0028620008000100 */
[----:B------:R4:W1:Y:S01]  /*0c60*/  SYNCS.EXCH.64 URZ, [UR6+0x130], UR4 ;  /* 0x0001300406ff75b2 */ /* 0x0008620008000100 */
[----:B------:R4:W1:Y:S01]  /*0c70*/  SYNCS.EXCH.64 URZ, [UR6+0x118], UR10 ;  /* 0x0001180a06ff75b2 */ /* 0x0008620008000100 */
[----:B------:R4:W1:Y:S01]  /*0c80*/  SYNCS.EXCH.64 URZ, [UR6+0x138], UR4 ;  /* 0x0001380406ff75b2 */ /* 0x0008620008000100 */
[----:B------:R4:W1:Y:S01]  /*0c90*/  SYNCS.EXCH.64 URZ, [UR6+0x120], UR10 ;  /* 0x0001200a06ff75b2 */ /* 0x0008620008000100 */
[----:B------:R4:W1:Y:S01]  /*0ca0*/  SYNCS.EXCH.64 URZ, [UR6+0x140], UR4 ;  /* 0x0001400406ff75b2 */ /* 0x0008620008000100 */
[----:B------:R4:W1:Y:S01]  /*0cb0*/  SYNCS.EXCH.64 URZ, [UR6+0x128], UR10 ;  /* 0x0001280a06ff75b2 */ /* 0x0008620008000100 */
[----:B------:R4:W1:Y:S02]  /*0cc0*/  SYNCS.EXCH.64 URZ, [UR6+0x148], UR4 ;  /* 0x0001480406ff75b2 */ /* 0x0008640008000100 */
[----:B----4-:R-:W-:Y:S01]  /*0cd0*/  NOP ;  /* 0x0000000000007918 */ /* 0x010fe20000000000 */
.L_x_14:
        /* <DEDUP_REMOVED lines=14> */
[----:B------:R4:W1:Y:S01]  /*0dc0*/  SYNCS.EXCH.64 URZ, [UR5+0x160], UR6 ;  /* 0x0001600605ff75b2 */ /* 0x0008620008000100 */
[----:B------:R4:W1:Y:S01]  /*0dd0*/  SYNCS.EXCH.64 URZ, [UR5+0x158], UR6 ;  /* 0x0001580605ff75b2 */ /* 0x0008620008000100 */
[----:B------:R4:W1:Y:S02]  /*0de0*/  SYNCS.EXCH.64 URZ, [UR5+0x168], UR6 ;  /* 0x0001680605ff75b2 */ /* 0x0008640008000100 */
[----:B----4-:R-:W-:Y:S01]  /*0df0*/  NOP ;  /* 0x0000000000007918 */ /* 0x010fe20000000000 */
.L_x_15:
[----:B-1----:R-:W1:Y:S01]  /*0e00*/  S2UR UR5, SR_CTAID.X ;  /* 0x00000000000579c3 */ /* 0x002e620000002500 */
[----:B------:R-:W-:-:S05]  /*0e10*/  CS2R.32 R97, SR_CgaSize ;  /* 0x0000000000617805 */ /* 0x000fca0000008a00 */
[----:B------:R-:W-:-:S05]  /*0e20*/  IMAD R97, R97, -0xa0, RZ ;  /* 0xffffff6061617824 */ /* 0x000fca00078e02ff */
[----:B------:R-:W-:-:S14]  /*0e30*/  R2UR UR7, R97 ;  /* 0x00000000610772ca */ /* 0x000fdc00000e0000 */
[----:B------:R-:W4:Y:S01]  /*0e40*/  LDCU UR7, c[0x0][UR7+0x2b0] ;  /* 0x00005600070777ac */ /* 0x000f220008000800 */
[----:B------:R-:W-:Y:S01]  /*0e50*/  NOP ;  /* 0x0000000000007918 */ /* 0x000fe20000000000 */
[----:B------:R-:W-:-:S05]  /*0e60*/  CS2R.32 R97, SR_CgaSize ;  /* 0x0000000000617805 */ /* 0x000fca0000008a00 */
[----:B------:R-:W-:-:S05]  /*0e70*/  IMAD R97, R97, -0xa0, RZ ;  /* 0xffffff6061617824 */ /* 0x000fca00078e02ff */
[----:B------:R-:W-:-:S14]  /*0e80*/  R2UR UR6, R97 ;  /* 0x00000000610672ca */ /* 0x000fdc00000e0000 */
[----:B------:R-:W2:Y:S01]  /*0e90*/  LDCU UR6, c[0x0][UR6+0x2b4] ;  /* 0x00005680060677ac */ /* 0x000ea20008000800 */
[----:B------:R-:W3:Y:S08]  /*0ea0*/  S2UR UR4, SR_CTAID.Y ;  /* 0x00000000000479c3 */ /* 0x000ef00000002600 */
[----:B------:R-:W2:Y:S01]  /*0eb0*/  LDC R9, c[0x0][0xb24] ;  /* 0x0002c900ff097b82 */ /* 0x000ea20000000800 */
[----:B-1----:R-:W-:-:S02]  /*0ec0*/  I2FP.F32.U32 R5, UR5 ;  /* 0x0000000500057c45 */ /* 0x002fc40008201000 */
[----:B------:R-:W-:-:S05]  /*0ed0*/  CS2R.32 R3, SR_CgaSize ;  /* 0x0000000000037805 */ /* 0x000fca0000008a00 */
[----:B------:R-:W-:-:S06]  /*0ee0*/  IMAD R3, R3, -0xa0, RZ ;  /* 0xffffff6003037824 */ /* 0x000fcc00078e02ff */
[----:B------:R-:W1:Y:S01]  /*0ef0*/  LDC R3, c[0x0][R3+0x2a0] ;  /* 0x0000a80003037b82 */ /* 0x000e620000000800 */
[----:B------:R-:W-:Y:S01]  /*0f00*/  MOV R97, UR5 ;  /* 0x0000000500617c02 */ /* 0x000fe20008000f00 */
[----:B----4-:R-:W-:Y:S01]  /*0f10*/  FMUL R5, R5, UR7 ;  /* 0x0000000705057c20 */ /* 0x010fe20008400000 */
[----:B---3--:R-:W-:Y:S02]  /*0f20*/  I2FP.F32.U32 R4, UR4 ;  /* 0x0000000400047c45 */ /* 0x008fe40008201000 */
[----:B------:R-:W-:-:S05]  /*0f30*/  CS2R.32 R2, SR_CgaSize ;  /* 0x0000000000027805 */ /* 0x000fca0000008a00 */
[----:B------:R-:W-:-:S06]  /*0f40*/  IMAD R2, R2, -0xa0, RZ ;  /* 0xffffff6002027824 */ /* 0x000fcc00078e02ff */
[----:B------:R-:W3:Y:S01]  /*0f50*/  LDC R2, c[0x0][R2+0x2a4] ;  /* 0x0000a90002027b82 */ /* 0x000ee20000000800 */
[----:B------:R-:W4:Y:S01]  /*0f60*/  F2I.U32.TRUNC.NTZ R90, R5 ;  /* 0x00000005005a7305 */ /* 0x000f22000020f000 */
[----:B------:R-:W-:Y:S01]  /*0f70*/  MOV R91, UR4 ;  /* 0x00000004005b7c02 */ /* 0x000fe20008000f00 */
[----:B--2---:R-:W-:-:S05]  /*0f80*/  FMUL R4, R4, UR6 ;  /* 0x0000000604047c20 */ /* 0x004fca0008400000 */
[----:B------:R-:W-:Y:S01]  /*0f90*/  BAR.SYNC.DEFER_BLOCKING 0x0 ;  /* 0x0000000000007b1d */ /* 0x000fe20000010000 */
[----:B------:R-:W-:-:S05]  /*0fa0*/  ISETP.GE.AND P0, PT, R9, 0x1, PT ;  /* 0x000000010900780c */ /* 0x000fca0003f06270 */
[----:B------:R-:W2:Y:S02]  /*0fb0*/  F2I.U32.TRUNC.NTZ R79, R4 ;  /* 0x00000004004f7305 */ /* 0x000ea4000020f000 */
[----:B------:R-:W3:Y:S01]  /*0fc0*/  S2UR UR36, SR_CTAID.Z ;  /* 0x00000000002479c3 */ /* 0x000ee20000002700 */
[----:B----4-:R-:W-:-:S05]  /*0fd0*/  IADD3 R90, PT, PT, -R90, RZ, RZ ;  /* 0x000000ff5a5a7210 */ /* 0x010fca0007ffe1ff */
[----:B-1----:R-:W-:Y:S01]  /*0fe0*/  IMAD R90, R3, R90, UR5 ;  /* 0x00000005035a7e24 */ /* 0x002fe2000f8e025a */
[----:B--2---:R-:W-:-:S05]  /*0ff0*/  IADD3 R79, PT, PT, -R79, RZ, RZ ;  /* 0x000000ff4f4f7210 */ /* 0x004fca0007ffe1ff */
[----:B---3--:R-:W-:Y:S01]  /*1000*/  IMAD R79, R2, R79, UR4 ;  /* 0x00000004024f7e24 */ /* 0x008fe2000f8e024f */
[----:B------:R-:W-:Y:S06]  /*1010*/  @!P0 BRA `(.L_x_16) ;  /* 0x0000000000b88947 */ /* 0x000fec0003800000 */
[----:B------:R-:W1:Y:S01]  /*1020*/  LDC.64 R4, c[0x0][0xb18] ;  /* 0x0002c600ff047b82 */ /* 0x000e620000000a00 */
[----:B------:R-:W-:-:S07]  /*1030*/  ISETP.NE.AND P0, PT, R9, 0x1, PT ;  /* 0x000000010900780c */ /* 0x000fce0003f05270 */
[----:B------:R-:W2:Y:S08]  /*1040*/  LDC R10, c[0x0][0xb0c] ;  /* 0x0002c300ff0a7b82 */ /* 0x000eb00000000800 */
[----:B------:R-:W3:Y:S08]  /*1050*/  LDC R11, c[0x0][0x370] ;  /* 0x0000dc00ff0b7b82 */ /* 0x000ef00000000800 */
[----:B------:R-:W4:Y:S01]  /*1060*/  LDC R12, c[0x0][0x374] ;  /* 0x0000dd00ff0c7b82 */ /* 0x000f220000000800 */
[----:B-1----:R-:W-:-:S07]  /*1070*/  ISETP.NE.AND P1, PT, R4, 0x1, PT ;  /* 0x000000010400780c */ /* 0x002fce0003f25270 */
[----:B------:R-:W3:Y:S01]  /*1080*/  LDC.64 R6, c[0x0][0xb10] ;  /* 0x0002c400ff067b82 */ /* 0x000ee20000000a00 */
[----:B--2---:R-:W-:-:S07]  /*1090*/  ISETP.NE.AND P2, PT, R10, 0x1, PT ;  /* 0x000000010a00780c */ /* 0x004fce0003f45270 */
[----:B------:R-:W1:Y:S08]  /*10a0*/  LDC R8, c[0x0][0xb20] ;  /* 0x0002c800ff087b82 */ /* 0x000e700000000800 */
[----:B------:R-:W2:Y:S01]  /*10b0*/  LDC.64 R2, c[0x0][0xb28] ;  /* 0x0002ca00ff027b82 */ /* 0x000ea20000000a00 */
[----:B----4-:R-:W-:-:S04]  /*10c0*/  IMAD.HI.U32 R13, R12, R5, RZ ;  /* 0x000000050c0d7227 */ /* 0x010fc800078e00ff */
[----:B------:R-:W-:-:S04]  /*10d0*/  IMAD.HI.U32 R5, R91, R5, RZ ;  /* 0x000000055b057227 */ /* 0x000fc800078e00ff */
[----:B---3--:R-:W-:-:S04]  /*10e0*/  IMAD.HI.U32 R14, R11, R6, RZ ;  /* 0x000000060b0e7227 */ /* 0x008fc800078e00ff */
[----:B------:R-:W-:Y:S01]  /*10f0*/  IMAD.HI.U32 R16, R97, R6, RZ ;  /* 0x0000000661107227 */ /* 0x000fe200078e00ff */
[-C--:B------:R-:W-:Y:S02]  /*1100*/  @P2 SHF.R.U32.HI R11, RZ, R7.reuse, R14 ;  /* 0x00000007ff0b2219 */ /* 0x080fe4000001160e */
[-C--:B-1----:R-:W-:Y:S02]  /*1110*/  @P1 SHF.R.U32.HI R12, RZ, R8.reuse, R13 ;  /* 0x00000008ff0c1219 */ /* 0x082fe4000001160d */
[----:B------:R-:W-:Y:S02]  /*1120*/  SHF.R.U32.HI R8, RZ, R8, R5 ;  /* 0x00000008ff087219 */ /* 0x000fe40000011605 */
[----:B------:R-:W-:Y:S02]  /*1130*/  SHF.R.U32.HI R16, RZ, R7, R16 ;  /* 0x00000007ff107219 */ /* 0x000fe40000011610 */
[----:B------:R-:W-:Y:S01]  /*1140*/  SEL R5, R91, R8, !P1 ;  /* 0x000000085b057207 */ /* 0x000fe20004800000 */
[----:B--2---:R-:W-:Y:S01]  /*1150*/  IMAD.HI.U32 R14, R12, R2, RZ ;  /* 0x000000020c0e7227 */ /* 0x004fe200078e00ff */
[----:B------:R-:W-:-:S03]  /*1160*/  SEL R7, R97, R16, !P2 ;  /* 0x0000001061077207 */ /* 0x000fc60005000000 */
[----:B------:R-:W-:Y:S01]  /*1170*/  IMAD.HI.U32 R6, R11, R2, RZ ;  /* 0x000000020b067227 */ /* 0x000fe200078e00ff */
[----:B------:R-:W-:-:S04]  /*1180*/  @P0 SHF.R.U32.HI R12, RZ, R3, R14 ;  /* 0x00000003ff0c0219 */ /* 0x000fc8000001160e */
[----:B------:R-:W-:Y:S01]  /*1190*/  @P0 SHF.R.U32.HI R11, RZ, R3, R6 ;  /* 0x00000003ff0b0219 */ /* 0x000fe20000011606 */
[----:B------:R-:W-:-:S04]  /*11a0*/  IMAD R12, R12, R9, RZ ;  /* 0x000000090c0c7224 */ /* 0x000fc800078e02ff */
[----:B------:R-:W-:Y:S01]  /*11b0*/  IMAD R6, R11, R9, RZ ;  /* 0x000000090b067224 */ /* 0x000fe200078e02ff */
[----:B------:R-:W-:-:S04]  /*11c0*/  ISETP.GE.AND P1, PT, R5, R12, PT ;  /* 0x0000000c0500720c */ /* 0x000fc80003f26270 */
[----:B------:R-:W-:Y:S01]  /*11d0*/  ISETP.GE.OR P1, PT, R7, R6, P1 ;  /* 0x000000060700720c */ /* 0x000fe20000f26670 */
[----:B------:R-:W-:-:S05]  /*11e0*/  IMAD.HI.U32 R6, R5, R2, RZ ;  /* 0x0000000205067227 */ /* 0x000fca00078e00ff */
[----:B------:R-:W-:-:S04]  /*11f0*/  SHF.R.U32.HI R6, RZ, R3, R6 ;  /* 0x00000003ff067219 */ /* 0x000fc80000011606 */
[----:B------:R-:W-:-:S03]  /*1200*/  SEL R6, R5, R6, !P0 ;  /* 0x0000000605067207 */ /* 0x000fc60004000000 */
[----:B------:R-:W-:Y:S01]  /*1210*/  @!P1 IMAD.HI.U32 R8, R7, R2, RZ ;  /* 0x0000000207089227 */ /* 0x000fe200078e00ff */
[----:B------:R-:W-:-:S04]  /*1220*/  IADD3 R2, PT, PT, -R6, RZ, RZ ;  /* 0x000000ff06027210 */ /* 0x000fc80007ffe1ff */
[----:B------:R-:W-:Y:S01]  /*1230*/  @!P1 SHF.R.U32.HI R8, RZ, R3, R8 ;  /* 0x00000003ff089219 */ /* 0x000fe20000011608 */
[----:B------:R-:W-:-:S03]  /*1240*/  IMAD R2, R9, R2, R5 ;  /* 0x0000000209027224 */ /* 0x000fc600078e0205 */
[----:B------:R-:W-:Y:S02]  /*1250*/  @!P1 SEL R3, R7, R8, !P0 ;  /* 0x0000000807039207 */ /* 0x000fe40004000000 */
[----:B------:R-:W-:-:S03]  /*1260*/  IADD3 R8, PT, PT, -R5, RZ, RZ ;  /* 0x000000ff05087210 */ /* 0x000fc60007ffe1ff */
[--C-:B------:R-:W-:Y:S02]  /*1270*/  @!P1 IMAD.IADD R6, R6, 0x1, -R3.reuse ;  /* 0x0000000106069824 */ /* 0x100fe400078e0a03 */
[----:B------:R-:W-:Y:S01]  /*1280*/  @!P1 IMAD R3, R2, R11, R3 ;  /* 0x0000000b02039224 */ /* 0x000fe200078e0203 */
[----:B------:R-:W-:Y:S01]  /*1290*/  IADD3 R2, PT, PT, -R7, RZ, RZ ;  /* 0x000000ff07027210 */ /* 0x000fe20007ffe1ff */
[----:B------:R-:W-:Y:S02]  /*12a0*/  @!P1 IMAD R5, R6, R9, R7 ;  /* 0x0000000906059224 */ /* 0x000fe400078e0207 */
[----:B------:R-:W-:Y:S02]  /*12b0*/  IMAD R8, R4, R8, R91 ;  /* 0x0000000804087224 */ /* 0x000fe400078e025b */
[----:B------:R-:W-:Y:S02]  /*12c0*/  @!P1 IMAD.MOV.U32 R7, RZ, RZ, R3 ;  /* 0x000000ffff079224 */ /* 0x000fe400078e0003 */
[----:B------:R-:W-:-:S02]  /*12d0*/  IMAD R2, R10, R2, R97 ;  /* 0x000000020a027224 */ /* 0x000fc400078e0261 */
[----:B------:R-:W-:Y:S02]  /*12e0*/  IMAD R91, R5, R4, R8 ;  /* 0x00000004055b7224 */ /* 0x000fe400078e0208 */
[----:B------:R-:W-:Y:S02]  /*12f0*/  IMAD R97, R7, R10, R2 ;  /* 0x0000000a07617224 */ /* 0x000fe400078e0202 */
.L_x_16:
[----:B------:R-:W1:Y:S01]  /*1300*/  LDCU UR4, c[0x0][0xb30] ;  /* 0x00016600ff0477ac */ /* 0x000e620008000800 */
[----:B------:R-:W2:Y:S08]  /*1310*/  S2UR UR37, SR_CgaCtaId ;  /* 0x00000000002579c3 */ /* 0x000eb00000008800 */
[----:B------:R-:W3:Y:S01]  /*1320*/  LDC R40, c[0x0][0xb24] ;  /* 0x0002c900ff287b82 */ /* 0x000ee20000000800 */
[----:B-1----:R-:W-:-:S09]  /*1330*/  UISETP.NE.AND UP1, UPT, UR4, 0x1, UPT ;  /* 0x000000010400788c */ /* 0x002fd2000bf25270 */
[----:B--2---:R-:W-:Y:S05]  /*1340*/  BRA.U UP1, `(.L_x_17) ;  /* 0x0000000101407547 */ /* 0x004fea000b800000 */
[----:B------:R-:W1:Y:S08]  /*1350*/  LDC.64 R4, c[0x0][0xb10] ;  /* 0x0002c400ff047b82 */ /* 0x000e700000000a00 */
[----:B------:R-:W2:Y:S08]  /*1360*/  LDC.64 R2, c[0x0][0xb18] ;  /* 0x0002c600ff027b82 */ /* 0x000eb00000000a00 */
[----:B------:R-:W4:Y:S08]  /*1370*/  LDC R6, c[0x0][0xb20] ;  /* 0x0002c800ff067b82 */ /* 0x000f300000000800 */
[----:B------:R-:W3:Y:S01]  /*1380*/  LDC R8, c[0x0][0xb0c] ;  /* 0x0002c300ff087b82 */ /* 0x000ee20000000800 */
[----:B-1----:R-:W-:-:S05]  /*1390*/  IMAD.HI.U32 R4, R97, R4, RZ ;  /* 0x0000000461047227 */ /* 0x002fca00078e00ff */
[----:B------:R-:W-:Y:S01]  /*13a0*/  SHF.R.U32.HI R4, RZ, R5, R4 ;  /* 0x00000005ff047219 */ /* 0x000fe20000011604 */
[----:B--2---:R-:W-:Y:S01]  /*13b0*/  IMAD.HI.U32 R3, R91, R3, RZ ;  /* 0x000000035b037227 */ /* 0x004fe200078e00ff */
[----:B------:R-:W-:-:S04]  /*13c0*/  ISETP.NE.AND P0, PT, R2, 0x1, PT ;  /* 0x000000010200780c */ /* 0x000fc80003f05270 */
[----:B----4-:R-:W-:-:S04]  /*13d0*/  SHF.R.U32.HI R6, RZ, R6, R3 ;  /* 0x00000006ff067219 */ /* 0x010fc80000011603 */
[----:B------:R-:W-:Y:S02]  /*13e0*/  SEL R3, R91, R6, !P0 ;  /* 0x000000065b037207 */ /* 0x000fe40004000000 */
[----:B---3--:R-:W-:-:S04]  /*13f0*/  ISETP.NE.AND P1, PT, R8, 0x1, PT ;  /* 0x000000010800780c */ /* 0x008fc80003f25270 */
[----:B------:R-:W-:-:S05]  /*1400*/  SEL R4, R97, R4, !P1 ;  /* 0x0000000461047207 */ /* 0x000fca0004800000 */
[----:B------:R-:W-:Y:S02]  /*1410*/  IMAD.IADD R5, R3, 0x1, -R4 ;  /* 0x0000000103057824 */ /* 0x000fe400078e0a04 */
[----:B------:R-:W-:Y:S02]  /*1420*/  IMAD.IADD R3, R4, 0x1, -R3 ;  /* 0x0000000104037824 */ /* 0x000fe400078e0a03 */
[----:B------:R-:W-:Y:S02]  /*1430*/  IMAD R97, R5, R8, R97 ;  /* 0x0000000805617224 */ /* 0x000fe400078e0261 */
[----:B------:R-:W-:-:S07]  /*1440*/  IMAD R91, R3, R2, R91 ;  /* 0x00000002035b7224 */ /* 0x000fce00078e025b */
.L_x_17:
[----:B------:R-:W-:Y:S01]  /*1450*/  BAR.SYNC.DEFER_BLOCKING 0x0 ;  /* 0x0000000000007b1d */ /* 0x000fe20000010000 */
[----:B------:R-:W-:Y:S01]  /*1460*/  UISETP.NE.AND UP1, UPT, UR8, 0x2, UPT ;  /* 0x000000020800788c */ /* 0x000fe2000bf25270 */
[----:B------:R-:W-:Y:S02]  /*1470*/  ISETP.NE.OR P5, PT, R0, 0x2, !P5 ;  /* 0x000000020000780c */ /* 0x000fe40006fa5670 */
[----:B------:R-:W-:-:S06]  /*1480*/  LOP3.LUT R2, R101, 0x1f, RZ, 0xc0, !PT ;  /* 0x0000001f65027812 */ /* 0x000fcc00078ec0ff */
[----:B------:R-:W-:Y:S05]  /*1490*/  BRA.U UP1, `(.L_x_18) ;  /* 0x0000001501987547 */ /* 0x000fea000b800000 */
[----:B------:R-:W1:Y:S01]  /*14a0*/  LDCU UR13, c[0x0][0x38c] ;  /* 0x00007180ff0d77ac */ /* 0x000e620008000800 */
[----:B------:R-:W2:Y:S01]  /*14b0*/  LDC R9, c[0x0][0x370] ;  /* 0x0000dc00ff097b82 */ /* 0x000ea20000000800 */
[----:B------:R-:W-:Y:S01]  /*14c0*/  PLOP3.LUT P1, PT, PT, PT, UP2, 0x80, 0x8 ;  /* 0x000000000008781c */ /* 0x000fe20003f2f028 */
[----:B------:R-:W-:Y:S01]  /*14d0*/  IMAD.MOV.U32 R15, RZ, RZ, 0x1 ;  /* 0x00000001ff0f7424 */ /* 0x000fe200078e00ff */
[----:B------:R-:W-:Y:S01]  /*14e0*/  ISETP.EQ.OR P4, PT, R2, RZ, P5 ;  /* 0x000000ff0200720c */ /* 0x000fe20002f82670 */
[----:B------:R-:W-:Y:S01]  /*14f0*/  IMAD.MOV.U32 R14, RZ, RZ, RZ ;  /* 0x000000ffff0e7224 */ /* 0x000fe200078e00ff */
[----:B------:R-:W-:Y:S02]  /*1500*/  PLOP3.LUT P1, PT, P1, PT, PT, 0x8, 0x80 ;  /* 0x000000000080781c */ /* 0x000fe40000f2e170 */
[----:B------:R-:W-:Y:S01]  /*1510*/  CS2R R12, SRZ ;  /* 0x00000000000c7805 */ /* 0x000fe2000001ff00 */
[----:B------:R-:W-:Y:S01]  /*1520*/  IMAD.MOV.U32 R10, RZ, RZ, 0x1 ;  /* 0x00000001ff0a7424 */ /* 0x000fe200078e00ff */
[----:B------:R-:W4:Y:S01]  /*1530*/  LDC R0, c[0x0][0x374] ;  /* 0x0000dd00ff007b82 */ /* 0x000f220000000800 */
[----:B------:R-:W2:Y:S01]  /*1540*/  LDCU.64 UR22, c[0x0][0x348] ;  /* 0x00006900ff1677ac */ /* 0x000ea20008000a00 */
[----:B------:R-:W-:Y:S01]  /*1550*/  UMOV UR6, URZ ;  /* 0x000000ff00067c82 */ /* 0x000fe20008000000 */
[----:B-1----:R-:W-:-:S04]  /*1560*/  UIADD3 UR5, UPT, UPT, UR13, 0x7f, URZ ;  /* 0x0000007f0d057890 */ /* 0x002fc8000fffe0ff */
[----:B------:R-:W-:-:S04]  /*1570*/  USHF.R.S32.HI UR4, URZ, 0x1f, UR5 ;  /* 0x0000001fff047899 */ /* 0x000fc80008011405 */
[----:B------:R-:W-:-:S04]  /*1580*/  ULEA.HI UR4, UR4, UR5, URZ, 0x7 ;  /* 0x0000000504047291 */ /* 0x000fc8000f8f38ff */
[----:B------:R-:W-:Y:S02]  /*1590*/  USHF.R.S32.HI UR15, URZ, 0x7, UR4 ;  /* 0x00000007ff0f7899 */ /* 0x000fe40008011404 */
[----:B------:R-:W-:Y:S02]  /*15a0*/  UIADD3 UR4, UPT, UPT, UR13, -0x1, URZ ;  /* 0xffffffff0d047890 */ /* 0x000fe4000fffe0ff */
[----:B------:R-:W-:Y:S02]  /*15b0*/  UISETP.LT.U32.AND UP0, UPT, UR15, 0xd, UPT ;  /* 0x0000000d0f00788c */ /* 0x000fe4000bf01070 */
[----:B------:R-:W-:Y:S02]  /*15c0*/  UISETP.GE.U32.AND UP1, UPT, UR4, -0xff, UPT ;  /* 0xffffff010400788c */ /* 0x000fe4000bf26070 */
[----:B------:R-:W-:Y:S02]  /*15d0*/  USEL UR14, UR15, 0xd, UP0 ;  /* 0x0000000d0f0e7887 */ /* 0x000fe40008000000 */
[----:B------:R-:W-:-:S02]  /*15e0*/  UIADD3 UR13, UPT, UPT, UR13, 0xfe, URZ ;  /* 0x000000fe0d0d7890 */ /* 0x000fc4000fffe0ff */
[----:B------:R-:W-:Y:S02]  /*15f0*/  UIADD3 UR5, UPT, UPT, UR14, -0x1, URZ ;  /* 0xffffffff0e057890 */ /* 0x000fe4000fffe0ff */
[----:B------:R-:W-:-:S03]  /*1600*/  UIADD3 UR7, UPT, UPT, UR15, -UR14, URZ ;  /* 0x8000000e0f077290 */ /* 0x000fc6000fffe0ff */
[----:B------:R-:W-:-:S04]  /*1610*/  @UP1 UIADD3 UR5, UPT, UPT, UR14, URZ, URZ ;  /* 0x000000ff0e051290 */ /* 0x000fc8000fffe0ff */
[----:B--2---:R-:W-:-:S12]  /*1620*/  UIADD3 UR5, UPT, UPT, UR5, 0x1, URZ ;  /* 0x0000000105057890 */ /* 0x004fd8000fffe0ff */
.L_x_36:
[----:B------:R-:W-:Y:S01]  /*1630*/  UISETP.NE.AND UP0, UPT, UR37, URZ, UPT ;  /* 0x000000ff2500728c */ /* 0x000fe2000bf05270 */
[----:B------:R-:W1:Y:S08]  /*1640*/  S2UR UR37, SR_CgaCtaId ;  /* 0x00000000002579c3 */ /* 0x000e700000008800 */
[----:B------:R-:W-:Y:S05]  /*1650*/  BRA.U UP0, `(.L_x_19) ;  /* 0x0000000100347547 */ /* 0x000fea000b800000 */
[----:B------:R-:W2:Y:S01]  /*1660*/  S2R R2, SR_CgaCtaId ;  /* 0x0000000000027919 */ /* 0x000ea20000008800 */
[----:B------:R-:W-:-:S04]  /*1670*/  MOV R3, 0x400 ;  /* 0x0000040000037802 */ /* 0x000fc80000000f00 */
[----:B--2---:R-:W-:Y:S02]  /*1680*/  LEA R3, R2, R3, 0x18 ;  /* 0x0000000302037211 */ /* 0x004fe400078ec0ff */
[----:B------:R-:W-:-:S03]  /*1690*/  SHF.L.U32 R2, R10, 0x1f, RZ ;  /* 0x0000001f0a027819 */ /* 0x000fc600000006ff */
[----:B------:R-:W-:-:S04]  /*16a0*/  IMAD R3, R12, 0x8, R3 ;  /* 0x000000080c037824 */ /* 0x000fc800078e0203 */
[----:B------:R-:W2:Y:S02]  /*16b0*/  SYNCS.PHASECHK.TRANS64.TRYWAIT P0, [R3+URZ+0x160], R2 ;  /* 0x00016002030075a7 */ /* 0x000ea400080011ff */
[----:B--2---:R-:W-:Y:S05]  /*16c0*/  @!P0 BRA `(.L_x_20) ;  /* 0x0000005000388947 */ /* 0x004fea0003800000 */
.L_x_105:
[----:B------:R-:W-:Y:S01]  /*16d0*/  VIADD R12, R12, 0x1 ;  /* 0x000000010c0c7836 */ /* 0x000fe20000000000 */
[----:B------:R2:W-:Y:S04]  /*16e0*/  SYNCS.ARRIVE.TRANS64.A1T0 RZ, [R3+URZ+0x150], RZ ;  /* 0x000150ff03ff79a7 */ /* 0x0005e800081000ff */
[----:B------:R-:W-:-:S04]  /*16f0*/  ISETP.NE.AND P0, PT, R12, 0x2, PT ;  /* 0x000000020c00780c */ /* 0x000fc80003f05270 */
[----:B------:R-:W-:Y:S02]  /*1700*/  SEL R12, R12, RZ, P0 ;  /* 0x000000ff0c0c7207 */ /* 0x000fe40000000000 */
[----:B--2---:R-:W-:-:S04]  /*1710*/  SEL R3, RZ, 0x1, P0 ;  /* 0x00000001ff037807 */ /* 0x004fc80000000000 */
[----:B------:R-:W-:-:S07]  /*1720*/  LOP3.LUT R10, R10, R3, RZ, 0x3c, !PT ;  /* 0x000000030a0a7212 */ /* 0x000fce00078e3cff */
.L_x_19:
[----:B------:R-:W-:Y:S01]  /*1730*/  UMOV UR4, 0x400 ;  /* 0x0000040000047882 */ /* 0x000fe20000000000 */
[----:B------:R-:W-:Y:S01]  /*1740*/  SHF.L.U32 R2, R15, 0x1f, RZ ;  /* 0x0000001f0f027819 */ /* 0x000fe200000006ff */
[----:B-1----:R-:W-:Y:S01]  /*1750*/  ULEA UR4, UR37, UR4, 0x18 ;  /* 0x0000000425047291 */ /* 0x002fe2000f8ec0ff */
[----:B------:R-:W-:Y:S01]  /*1760*/  R2UR UR35, R97 ;  /* 0x00000000612372ca */ /* 0x000fe200000e0000 */
[----:B------:R-:W-:Y:S01]  /*1770*/  UISETP.GE.U32.AND UP0, UPT, UR13, 0xff, UPT ;  /* 0x000000ff0d00788c */ /* 0x000fe2000bf06070 */
[----:B------:R-:W-:Y:S01]  /*1780*/  R2UR UR10, R91 ;  /* 0x000000005b0a72ca */ /* 0x000fe200000e0000 */
[----:B------:R-:W-:Y:S01]  /*1790*/  ULEA UR8, UR6, UR4, 0x3 ;  /* 0x0000000406087291 */ /* 0x000fe2000f8e18ff */
[----:B------:R-:W-:-:S08]  /*17a0*/  UMOV UR24, URZ ;  /* 0x000000ff00187c82 */ /* 0x000fd00008000000 */
[----:B------:R1:W2:Y:S01]  /*17b0*/  SYNCS.PHASECHK.TRANS64.TRYWAIT P0, [UR8+0x68], R2 ;  /* 0x00006802ff0075a7 */ /* 0x0002a20008001108 */
[----:B------:R-:W-:Y:S02]  /*17c0*/  USHF.L.U32 UR35, UR35, 0x6, URZ ;  /* 0x0000000623237899 */ /* 0x000fe400080006ff */
[----:B------:R-:W-:Y:S01]  /*17d0*/  USHF.L.U32 UR10, UR10, 0x6, URZ ;  /* 0x000000060a0a7899 */ /* 0x000fe200080006ff */
[----:B------:R-:W-:Y:S11]  /*17e0*/  BRA.U !UP0, `(.L_x_21) ;  /* 0x0000000108a47547 */ /* 0x000ff6000b800000 */
[----:B------:R-:W-:Y:S01]  /*17f0*/  UMOV UR16, URZ ;  /* 0x000000ff00107c82 */ /* 0x000fe20008000000 */
[----:B------:R-:W-:-:S05]  /*1800*/  UMOV UR17, UR6 ;  /* 0x0000000600117c82 */ /* 0x000fca0008000000 */
.L_x_26:
[----:B-1----:R-:W-:Y:S01]  /*1810*/  ULEA UR33, UR17, UR4, 0x3 ;  /* 0x0000000411217291 */ /* 0x002fe2000f8e18ff */
[----:B--2---:R-:W-:Y:S01]  /*1820*/  @!P5 MOV R3, 0x4000 ;  /* 0x000040000003d802 */ /* 0x004fe20000000f00 */
[----:B--2---:R-:W-:Y:S10]  /*1830*/  @P0 BRA `(.L_x_22) ;  /* 0x00000000000c0947 */ /* 0x004ff40003800000 */
[----:B------:R-:W-:-:S04]  /*1840*/  SHF.L.U32 R5, R15, 0x1f, RZ ;  /* 0x0000001f0f057819 */ /* 0x000fc800000006ff */
[----:B------:R-:W2:Y:S02]  /*1850*/  SYNCS.PHASECHK.TRANS64.TRYWAIT P0, [UR33+0x68], R5 ;  /* 0x00006805ff0075a7 */ /* 0x000ea40008001121 */
[----:B--2---:R-:W-:Y:S05]  /*1860*/  @!P0 BRA `(.L_x_23) ;  /* 0x0000004c00e48947 */ /* 0x004fea0003800000 */
.L_x_22:
[----:B------:R2:W-:Y:S01]  /*1870*/  @!P5 SYNCS.ARRIVE.TRANS64 RZ, [UR33], R3 ;  /* 0x00000003ffffd9a7 */ /* 0x0005e20008000021 */
[----:B------:R-:W-:Y:S04]  /*1880*/  BSSY.RECONVERGENT B0, `(.L_x_24) ;  /* 0x0000003000007945 */ /* 0x000fe80003800200 */
[----:B------:R-:W-:Y:S05]  /*1890*/  @P4 BRA `(.L_x_25) ;  /* 0x0000000000044947 */ /* 0x000fea0003800000 */
[----:B------:R-:W-:Y:S05]  /*18a0*/  BPT.TRAP 0x1 ;  /* 0x000000040000795c */ /* 0x000fea0000300000 */
.L_x_25:
[----:B------:R-:W-:Y:S05]  /*18b0*/  BSYNC.RECONVERGENT B0 ;  /* 0x0000000000007941 */ /* 0x000fea0003800200 */
.L_x_24:
[----:B------:R-:W-:Y:S02]  /*18c0*/  UIADD3 UR6, UPT, UPT, UR17, 0x1, URZ ;  /* 0x0000000111067890 */ /* 0x000fe4000fffe0ff */
[----:B------:R-:W-:Y:S02]  /*18d0*/  UIADD3 UR26, UP1, UPT, UR22, 0x80, URZ ;  /* 0x00000080161a7890 */ /* 0x000fe4000ff3e0ff */
[----:B------:R-:W-:Y:S02]  /*18e0*/  UISETP.NE.AND UP0, UPT, UR6, 0xd, UPT ;  /* 0x0000000d0600788c */ /* 0x000fe4000bf05270 */
[----:B------:R-:W-:Y:S02]  /*18f0*/  USHF.L.U32 UR34, UR16, 0x7, URZ ;  /* 0x0000000710227899 */ /* 0x000fe400080006ff */
[----:B------:R-:W-:Y:S02]  /*1900*/  USEL UR9, URZ, 0x1, UP0 ;  /* 0x00000001ff097887 */ /* 0x000fe40008000000 */
[----:B------:R-:W-:-:S02]  /*1910*/  USEL UR6, UR6, URZ, UP0 ;  /* 0x000000ff06067287 */ /* 0x000fc40008000000 */
[----:B------:R-:W-:Y:S02]  /*1920*/  UIADD3 UR20, UP0, UPT, UR22, 0x180, URZ ;  /* 0x0000018016147890 */ /* 0x000fe4000ff1e0ff */
[----:B------:R-:W-:Y:S01]  /*1930*/  ULEA UR8, UR6, UR4, 0x3 ;  /* 0x0000000406087291 */ /* 0x000fe2000f8e18ff */
[----:B------:R-:W-:Y:S01]  /*1940*/  LOP3.LUT R15, R15, UR9, RZ, 0x3c, !PT ;  /* 0x000000090f0f7c12 */ /* 0x000fe2000f8e3cff */
[----:B------:R-:W-:Y:S02]  /*1950*/  UIADD3.X UR27, UPT, UPT, URZ, UR23, URZ, UP1, !UPT ;  /* 0x00000017ff1b7290 */ /* 0x000fe40008ffe4ff */
[----:B------:R-:W-:Y:S01]  /*1960*/  UIADD3.X UR21, UPT, UPT, URZ, UR23, URZ, UP0, !UPT ;  /* 0x00000017ff157290 */ /* 0x000fe200087fe4ff */
[----:B-1----:R-:W-:Y:S01]  /*1970*/  SHF.L.U32 R2, R15, 0x1f, RZ ;  /* 0x0000001f0f027819 */ /* 0x002fe200000006ff */
[----:B------:R-:W-:Y:S01]  /*1980*/  UMOV UR18, 0x0 ;  /* 0x0000000000127882 */ /* 0x000fe20000000000 */
[----:B------:R-:W-:Y:S01]  /*1990*/  UMOV UR19, 0x10000000 ;  /* 0x1000000000137882 */ /* 0x000fe20000000000 */
[----:B------:R-:W-:Y:S01]  /*19a0*/  UMOV UR12, UR36 ;  /* 0x00000024000c7c82 */ /* 0x000fe20008000000 */
[----:B------:R1:W1:Y:S01]  /*19b0*/  SYNCS.PHASECHK.TRANS64.TRYWAIT P0, [UR8+0x68], R2 ;  /* 0x00006802ff0075a7 */ /* 0x0002620008001108 */
[----:B------:R-:W-:Y:S01]  /*19c0*/  ULEA UR8, UR17, UR4, 0xd ;  /* 0x0000000411087291 */ /* 0x000fe2000f8e68ff */
[----:B------:R-:W-:Y:S01]  /*19d0*/  UMOV UR9, UR33 ;  /* 0x0000002100097c82 */ /* 0x000fe20008000000 */
[----:B------:R-:W-:-:S02]  /*19e0*/  UMOV UR11, UR34 ;  /* 0x00000022000b7c82 */ /* 0x000fc40008000000 */
[----:B------:R-:W-:Y:S02]  /*19f0*/  UIADD3 UR32, UPT, UPT, UR8, 0x2400, URZ ;  /* 0x0000240008207890 */ /* 0x000fe4000fffe0ff */
[----:B------:R-:W-:Y:S02]  /*1a00*/  UIADD3 UR8, UPT, UPT, UR8, 0x1c400, URZ ;  /* 0x0001c40008087890 */ /* 0x000fe4000fffe0ff */
[----:B------:R-:W-:Y:S01]  /*1a10*/  UIADD3 UR16, UPT, UPT, UR16, 0x1, URZ ;  /* 0x0000000110107890 */ /* 0x000fe2000fffe0ff */
[----:B------:R-:W-:Y:S01]  /*1a20*/  UMOV UR24, UR5 ;  /* 0x0000000500187c82 */ /* 0x000fe20008000000 */
[----:B------:R-:W-:Y:S02]  /*1a30*/  UMOV UR17, UR6 ;  /* 0x0000000600117c82 */ /* 0x000fe40008000000 */
[----:B------:R-:W-:Y:S01]  /*1a40*/  UISETP.NE.AND UP0, UPT, UR16, UR5, UPT ;  /* 0x000000051000728c */ /* 0x000fe2000bf05270 */
[----:B------:R1:W-:Y:S02]  /*1a50*/  UTMALDG.3D [UR32], [UR26], desc[UR18] ;  /* 0x000012201a0075b4 */ /* 0x0003e40008011000 */
[----:B------:R1:W-:Y:S06]  /*1a60*/  UTMALDG.3D [UR8], [UR20], desc[UR18] ;  /* 0x00001208140075b4 */ /* 0x0003ec0008011000 */
[----:B------:R-:W-:Y:S05]  /*1a70*/  BRA.U UP0, `(.L_x_26) ;  /* 0xfffffffd00647547 */ /* 0x000fea000b83ffff */
.L_x_21:
[----:B-1----:R-:W-:Y:S01]  /*1a80*/  ULEA UR8, UR6, UR4, 0x3 ;  /* 0x0000000406087291 */ /* 0x002fe2000f8e18ff */
[----:B------:R-:W-:Y:S01]  /*1a90*/  SHF.L.U32 R2, R15, 0x1f, RZ ;  /* 0x0000001f0f027819 */ /* 0x000fe200000006ff */
[----:B------:R-:W-:Y:S01]  /*1aa0*/  @!P1 SYNCS.ARRIVE.TRANS64.A1T0 RZ, [UR4+0xe8], RZ ;  /* 0x0000e8ffffff99a7 */ /* 0x000fe20008100004 */
[----:B------:R-:W-:-:S06]  /*1ab0*/  UISETP.GT.AND UP0, UPT, UR15, UR14, UPT ;  /* 0x0000000e0f00728c */ /* 0x000fcc000bf04270 */
[----:B--2---:R1:W2:Y:S03]  /*1ac0*/  SYNCS.PHASECHK.TRANS64.TRYWAIT P0, [UR8+0x68], R2 ;  /* 0x00006802ff0075a7 */ /* 0x0042a60008001108 */
[----:B------:R-:W-:Y:S05]  /*1ad0*/  BRA.U !UP0, `(.L_x_27) ;  /* 0x0000000108a87547 */ /* 0x000fea000b800000 */
[----:B------:R-:W-:Y:S01]  /*1ae0*/  UIADD3 UR21, UPT, UPT, UR7, UR24, URZ ;  /* 0x0000001807157290 */ /* 0x000fe2000fffe0ff */
[----:B------:R-:W-:-:S11]  /*1af0*/  UMOV UR25, UR6 ;  /* 0x0000000600197c82 */ /* 0x000fd60008000000 */
.L_x_32:
[----:B-1----:R-:W-:Y:S01]  /*1b00*/  ULEA UR17, UR25, UR4, 0x3 ;  /* 0x0000000419117291 */ /* 0x002fe2000f8e18ff */
[----:B--2---:R-:W-:Y:S01]  /*1b10*/  @!P5 MOV R3, 0x4000 ;  /* 0x000040000003d802 */ /* 0x004fe20000000f00 */
[----:B--2---:R-:W-:Y:S10]  /*1b20*/  @P0 BRA `(.L_x_28) ;  /* 0x00000000000c0947 */ /* 0x004ff40003800000 */
[----:B------:R-:W-:-:S04]  /*1b30*/  SHF.L.U32 R5, R15, 0x1f, RZ ;  /* 0x0000001f0f057819 */ /* 0x000fc800000006ff */
[----:B------:R-:W2:Y:S02]  /*1b40*/  SYNCS.PHASECHK.TRANS64.TRYWAIT P0, [UR17+0x68], R5 ;  /* 0x00006805ff0075a7 */ /* 0x000ea40008001111 */
[----:B--2---:R-:W-:Y:S05]  /*1b50*/  @!P0 BRA `(.L_x_29) ;  /* 0x0000004c00408947 */ /* 0x004fea0003800000 */
.L_x_28:
[----:B------:R2:W-:Y:S01]  /*1b60*/  @!P5 SYNCS.ARRIVE.TRANS64 RZ, [UR17], R3 ;  /* 0x00000003ffffd9a7 */ /* 0x0005e20008000011 */
[----:B------:R-:W-:Y:S04]  /*1b70*/  BSSY.RECONVERGENT B0, `(.L_x_30) ;  /* 0x0000003000007945 */ /* 0x000fe80003800200 */
[----:B------:R-:W-:Y:S05]  /*1b80*/  @P4 BRA `(.L_x_31) ;  /* 0x0000000000044947 */ /* 0x000fea0003800000 */
[----:B------:R-:W-:Y:S05]  /*1b90*/  BPT.TRAP 0x1 ;  /* 0x000000040000795c */ /* 0x000fea0000300000 */
.L_x_31:
[----:B------:R-:W-:Y:S05]  /*1ba0*/  BSYNC.RECONVERGENT B0 ;  /* 0x0000000000007941 */ /* 0x000fea0003800200 */
.L_x_30:
        /* <DEDUP_REMOVED lines=20> */
[----:B------:R-:W-:Y:S01]  /*1cf0*/  UIADD3 UR8, UPT, UPT, UR8, 0x1c400, URZ ;  /* 0x0001c40008087890 */ /* 0x000fe2000fffe0ff */
[----:B------:R-:W-:Y:S01]  /*1d00*/  UMOV UR9, UR17 ;  /* 0x0000001100097c82 */ /* 0x000fe20008000000 */
[----:B------:R-:W-:Y:S01]  /*1d10*/  UMOV UR11, UR18 ;  /* 0x00000012000b7c82 */ /* 0x000fe20008000000 */
[----:B------:R-:W-:Y:S01]  /*1d20*/  UIADD3 UR24, UPT, UPT, UR24, 0x1, URZ ;  /* 0x0000000118187890 */ /* 0x000fe2000fffe0ff */
[----:B------:R-:W-:-:S03]  /*1d30*/  UMOV UR25, UR6 ;  /* 0x0000000600197c82 */ /* 0x000fc60008000000 */
[----:B------:R1:W-:Y:S01]  /*1d40*/  UTMALDG.3D [UR16], [UR30], desc[UR26] ;  /* 0x00001a101e0075b4 */ /* 0x0003e20008011000 */
[----:B------:R-:W-:Y:S01]  /*1d50*/  UISETP.NE.AND UP0, UPT, UR24, UR21, UPT ;  /* 0x000000151800728c */ /* 0x000fe2000bf05270 */
[----:B------:R1:W-:Y:S08]  /*1d60*/  UTMALDG.3D [UR8], [UR28], desc[UR26] ;  /* 0x00001a081c0075b4 */ /* 0x0003f00008011000 */
[----:B------:R-:W-:Y:S05]  /*1d70*/  BRA.U UP0, `(.L_x_32) ;  /* 0xfffffffd00607547 */ /* 0x000fea000b83ffff */
.L_x_27:
[C---:B-1----:R-:W-:Y:S01]  /*1d80*/  LEA R2, R14.reuse, UR4, 0x3 ;  /* 0x000000040e027c11 */ /* 0x042fe2000f8e18ff */
[----:B------:R-:W-:Y:S01]  /*1d90*/  NOP ;  /* 0x0000000000007918 */ /* 0x000fe20000000000 */
[----:B--2---:R-:W-:Y:S02]  /*1da0*/  SHF.L.U32 R3, R13, 0x1f, RZ ;  /* 0x0000001f0d037819 */ /* 0x004fe400000006ff */
[----:B------:R-:W-:Y:S02]  /*1db0*/  LEA R4, R14, UR4, 0x4 ;  /* 0x000000040e047c11 */ /* 0x000fe4000f8e20ff */
[----:B------:R-:W1:Y:S02]  /*1dc0*/  SYNCS.PHASECHK.TRANS64.TRYWAIT P0, [R2+URZ+0xf0], R3 ;  /* 0x0000f003020075a7 */ /* 0x000e6400080011ff */
[----:B-1----:R-:W-:Y:S05]  /*1dd0*/  @!P0 BRA `(.L_x_33) ;  /* 0x0000004800b88947 */ /* 0x002fea0003800000 */
.L_x_108:
[----:B------:R-:W2:Y:S01]  /*1de0*/  LDS.128 R4, [R4+0x180] ;  /* 0x0001800004047984 */ /* 0x000ea20000000c00 */
[----:B---3--:R-:W-:Y:S01]  /*1df0*/  ISETP.GE.AND P0, PT, R40, 0x1, PT ;  /* 0x000000012800780c */ /* 0x008fe20003f06270 */
[----:B-1----:R-:W-:Y:S01]  /*1e00*/  VIADD R2, R2, 0x100 ;  /* 0x0000010002027836 */ /* 0x002fe20000000000 */
[----:B------:R-:W-:Y:S01]  /*1e10*/  @!PT LDS RZ, [RZ] ;  /* 0x00000000fffff984 */ /* 0x000fe20000000800 */
[----:B------:R-:W-:Y:S01]  /*1e20*/  @!PT LDS RZ, [RZ] ;  /* 0x00000000fffff984 */ /* 0x000fe20000000800 */
[----:B------:R-:W-:Y:S01]  /*1e30*/  @!PT LDS RZ, [RZ] ;  /* 0x00000000fffff984 */ /* 0x000fe20000000800 */
[----:B------:R-:W-:Y:S01]  /*1e40*/  @!PT LDS RZ, [RZ] ;  /* 0x00000000fffff984 */ /* 0x000fe20000000800 */
[----:B------:R1:W-:Y:S06]  /*1e50*/  MEMBAR.ALL.CTA ;  /* 0x0000000000007992 */ /* 0x0003ec0000008000 */
[----:B-1----:R-:W1:Y:S01]  /*1e60*/  FENCE.VIEW.ASYNC.S ;  /* 0x00000000000073c6 */ /* 0x002e620000000000 */
[----:B------:R-:W-:-:S04]  /*1e70*/  PRMT R2, RZ, 0x654, R2 ;  /* 0x00000654ff027816 */ /* 0x000fc80000000002 */
[----:B-1----:R1:W-:Y:S01]  /*1e80*/  SYNCS.ARRIVE.TRANS64.RED.A1T0 RZ, [R2+URZ], RZ ;  /* 0x000000ff02ff79a7 */ /* 0x0023e200081004ff */
[----:B--2---:R-:W-:-:S13]  /*1e90*/  LOP3.LUT P2, RZ, R6, 0x1, RZ, 0xc0, !PT ;  /* 0x0000000106ff7812 */ /* 0x004fda000784c0ff */
[----:B------:R-:W-:Y:S01]  /*1ea0*/  @P2 SHF.R.U32.HI R3, RZ, 0x10, R5 ;  /* 0x00000010ff032819 */ /* 0x000fe20000011605 */
[----:B------:R-:W-:Y:S01]  /*1eb0*/  VOTEU.ANY UP0, P2 ;  /* 0x0000000000ff7886 */ /* 0x000fe20001000100 */
[----:B------:R-:W-:Y:S02]  /*1ec0*/  @P2 MOV R11, R4 ;  /* 0x00000004000b2202 */ /* 0x000fe40000000f00 */
[----:B------:R-:W-:Y:S02]  /*1ed0*/  @P2 R2UR.BROADCAST UR8, R3 ;  /* 0x00000000030822ca */ /* 0x000fe400008e0000 */
[----:B------:R-:W-:-:S11]  /*1ee0*/  @P2 LOP3.LUT R8, R5, 0xffff, RZ, 0xc0, !PT ;  /* 0x0000ffff05082812 */ /* 0x000fd600078ec0ff */
[----:B------:R-:W-:Y:S01]  /*1ef0*/  @UP0 UMOV UR36, UR8 ;  /* 0x0000000800240c82 */ /* 0x000fe20008000000 */
[----:B-1----:R-:W-:Y:S05]  /*1f00*/  @!P0 BRA `(.L_x_34) ;  /* 0x0000000000b88947 */ /* 0x002fea0003800000 */
[----:B------:R-:W4:Y:S01]  /*1f10*/  LDC.64 R4, c[0x0][0xb18] ;  /* 0x0002c600ff047b82 */ /* 0x000f220000000a00 */
[----:B------:R-:W-:-:S07]  /*1f20*/  ISETP.NE.AND P3, PT, R40, 0x1, PT ;  /* 0x000000012800780c */ /* 0x000fce0003f65270 */
[----:B------:R-:W1:Y:S08]  /*1f30*/  LDC.64 R6, c[0x0][0xb10] ;  /* 0x0002c400ff067b82 */ /* 0x000e700000000a00 */
[----:B------:R-:W2:Y:S08]  /*1f40*/  LDC R16, c[0x0][0xb20] ;  /* 0x0002c800ff107b82 */ /* 0x000eb00000000800 */
[----:B------:R-:W3:Y:S01]  /*1f50*/  LDC R18, c[0x0][0xb0c] ;  /* 0x0002c300ff127b82 */ /* 0x000ee20000000800 */
[----:B----4-:R-:W-:Y:S01]  /*1f60*/  IMAD.HI.U32 R17, R0, R5, RZ ;  /* 0x0000000500117227 */ /* 0x010fe200078e00ff */
[----:B------:R-:W-:-:S03]  /*1f70*/  ISETP.NE.AND P0, PT, R4, 0x1, PT ;  /* 0x000000010400780c */ /* 0x000fc60003f05270 */
[----:B------:R-:W-:-:S03]  /*1f80*/  IMAD.HI.U32 R5, R8, R5, RZ ;  /* 0x0000000508057227 */ /* 0x000fc600078e00ff */
[----:B------:R-:W4:Y:S01]  /*1f90*/  LDC.64 R2, c[0x0][0xb28] ;  /* 0x0002ca00ff027b82 */ /* 0x000f220000000a00 */
[----:B-1----:R-:W-:-:S04]  /*1fa0*/  IMAD.HI.U32 R20, R9, R6, RZ ;  /* 0x0000000609147227 */ /* 0x002fc800078e00ff */
[----:B------:R-:W-:Y:S01]  /*1fb0*/  IMAD.HI.U32 R22, R11, R6, RZ ;  /* 0x000000060b167227 */ /* 0x000fe200078e00ff */
[----:B------:R-:W-:Y:S02]  /*1fc0*/  SHF.R.U32.HI R20, RZ, R7, R20 ;  /* 0x00000007ff147219 */ /* 0x000fe40000011614 */
[-C--:B--2---:R-:W-:Y:S02]  /*1fd0*/  SHF.R.U32.HI R17, RZ, R16.reuse, R17 ;  /* 0x00000010ff117219 */ /* 0x084fe40000011611 */
[----:B------:R-:W-:Y:S02]  /*1fe0*/  SHF.R.U32.HI R5, RZ, R16, R5 ;  /* 0x00000010ff057219 */ /* 0x000fe40000011605 */
[----:B------:R-:W-:Y:S02]  /*1ff0*/  SEL R17, R0, R17, !P0 ;  /* 0x0000001100117207 */ /* 0x000fe40004000000 */
[----:B------:R-:W-:Y:S02]  /*2000*/  SHF.R.U32.HI R22, RZ, R7, R22 ;  /* 0x00000007ff167219 */ /* 0x000fe40000011616 */
[----:B---3--:R-:W-:-:S02]  /*2010*/  ISETP.NE.AND P1, PT, R18, 0x1, PT ;  /* 0x000000011200780c */ /* 0x008fc40003f25270 */
[----:B------:R-:W-:Y:S02]  /*2020*/  SEL R5, R8, R5, !P0 ;  /* 0x0000000508057207 */ /* 0x000fe40004000000 */
[----:B------:R-:W-:Y:S02]  /*2030*/  SEL R19, R9, R20, !P1 ;  /* 0x0000001409137207 */ /* 0x000fe40004800000 */
[----:B------:R-:W-:Y:S01]  /*2040*/  SEL R7, R11, R22, !P1 ;  /* 0x000000160b077207 */ /* 0x000fe20004800000 */
[----:B----4-:R-:W-:-:S04]  /*2050*/  IMAD.HI.U32 R20, R17, R2, RZ ;  /* 0x0000000211147227 */ /* 0x010fc800078e00ff */
[----:B------:R-:W-:Y:S01]  /*2060*/  IMAD.HI.U32 R6, R19, R2, RZ ;  /* 0x0000000213067227 */ /* 0x000fe200078e00ff */
[----:B------:R-:W-:-:S04]  /*2070*/  @P3 SHF.R.U32.HI R17, RZ, R3, R20 ;  /* 0x00000003ff113219 */ /* 0x000fc80000011614 */
[----:B------:R-:W-:Y:S01]  /*2080*/  @P3 SHF.R.U32.HI R19, RZ, R3, R6 ;  /* 0x00000003ff133219 */ /* 0x000fe20000011606 */
[----:B------:R-:W-:-:S04]  /*2090*/  IMAD R17, R40, R17, RZ ;  /* 0x0000001128117224 */ /* 0x000fc800078e02ff */
[----:B------:R-:W-:Y:S01]  /*20a0*/  IMAD R6, R40, R19, RZ ;  /* 0x0000001328067224 */ /* 0x000fe200078e02ff */
[C---:B------:R-:W-:Y:S02]  /*20b0*/  ISETP.GE.AND P0, PT, R5.reuse, R17, PT ;  /* 0x000000110500720c */ /* 0x040fe40003f06270 */
[----:B------:R-:W-:Y:S02]  /*20c0*/  IADD3 R17, PT, PT, -R5, RZ, RZ ;  /* 0x000000ff05117210 */ /* 0x000fe40007ffe1ff */
[----:B------:R-:W-:Y:S01]  /*20d0*/  ISETP.GE.OR P0, PT, R7, R6, P0 ;  /* 0x000000060700720c */ /* 0x000fe20000706670 */
[----:B------:R-:W-:-:S04]  /*20e0*/  IMAD.HI.U32 R6, R5, R2, RZ ;  /* 0x0000000205067227 */ /* 0x000fc800078e00ff */
[----:B------:R-:W-:Y:S01]  /*20f0*/  IMAD R8, R4, R17, R8 ;  /* 0x0000001104087224 */ /* 0x000fe200078e0208 */
[----:B------:R-:W-:-:S04]  /*2100*/  SHF.R.U32.HI R6, RZ, R3, R6 ;  /* 0x00000003ff067219 */ /* 0x000fc80000011606 */
[----:B------:R-:W-:-:S03]  /*2110*/  SEL R6, R5, R6, !P3 ;  /* 0x0000000605067207 */ /* 0x000fc60005800000 */
[----:B------:R-:W-:-:S04]  /*2120*/  @!P0 IMAD.HI.U32 R16, R7, R2, RZ ;  /* 0x0000000207108227 */ /* 0x000fc800078e00ff */
[----:B------:R-:W-:Y:S01]  /*2130*/  IMAD.MOV R2, RZ, RZ, -R6 ;  /* 0x000000ffff027224 */ /* 0x000fe200078e0a06 */
[----:B------:R-:W-:-:S03]  /*2140*/  @!P0 SHF.R.U32.HI R16, RZ, R3, R16 ;  /* 0x00000003ff108219 */ /* 0x000fc60000011610 */
[----:B------:R-:W-:Y:S01]  /*2150*/  IMAD R2, R40, R2, R5 ;  /* 0x0000000228027224 */ /* 0x000fe200078e0205 */
[----:B------:R-:W-:-:S05]  /*2160*/  @!P0 SEL R3, R7, R16, !P3 ;  /* 0x0000001007038207 */ /* 0x000fca0005800000 */
[--C-:B------:R-:W-:Y:S02]  /*2170*/  @!P0 IMAD.IADD R6, R6, 0x1, -R3.reuse ;  /* 0x0000000106068824 */ /* 0x100fe400078e0a03 */
[----:B------:R-:W-:Y:S01]  /*2180*/  @!P0 IMAD R3, R2, R19, R3 ;  /* 0x0000001302038224 */ /* 0x000fe200078e0203 */
[----:B------:R-:W-:Y:S01]  /*2190*/  IADD3 R2, PT, PT, -R7, RZ, RZ ;  /* 0x000000ff07027210 */ /* 0x000fe20007ffe1ff */
[----:B------:R-:W-:Y:S02]  /*21a0*/  @!P0 IMAD R5, R40, R6, R7 ;  /* 0x0000000628058224 */ /* 0x000fe400078e0207 */
[----:B------:R-:W-:Y:S02]  /*21b0*/  @!P0 IMAD.MOV.U32 R7, RZ, RZ, R3 ;  /* 0x000000ffff078224 */ /* 0x000fe400078e0003 */
[----:B------:R-:W-:Y:S02]  /*21c0*/  IMAD R2, R18, R2, R11 ;  /* 0x0000000212027224 */ /* 0x000fe400078e020b */
[----:B------:R-:W-:-:S02]  /*21d0*/  IMAD R8, R5, R4, R8 ;  /* 0x0000000405087224 */ /* 0x000fc400078e0208 */
[----:B------:R-:W-:Y:S02]  /*21e0*/  IMAD R11, R7, R18, R2 ;  /* 0x00000012070b7224 */ /* 0x000fe400078e0202 */
.L_x_34:
[----:B------:R-:W1:Y:S02]  /*21f0*/  LDCU UR8, c[0x0][0xb30] ;  /* 0x00016600ff0877ac */ /* 0x000e640008000800 */
[----:B-1----:R-:W-:-:S09]  /*2200*/  UISETP.NE.AND UP0, UPT, UR8, 0x1, UPT ;  /* 0x000000010800788c */ /* 0x002fd2000bf05270 */
[----:B------:R-:W-:Y:S05]  /*2210*/  BRA.U UP0, `(.L_x_35) ;  /* 0x0000000100407547 */ /* 0x000fea000b800000 */
[----:B------:R-:W1:Y:S08]  /*2220*/  LDC.64 R4, c[0x0][0xb10] ;  /* 0x0002c400ff047b82 */ /* 0x000e700000000a00 */
[----:B------:R-:W2:Y:S08]  /*2230*/  LDC.64 R2, c[0x0][0xb18] ;  /* 0x0002c600ff027b82 */ /* 0x000eb00000000a00 */
[----:B------:R-:W3:Y:S08]  /*2240*/  LDC R6, c[0x0][0xb20] ;  /* 0x0002c800ff067b82 */ /* 0x000ef00000000800 */
[----:B------:R-:W4:Y:S01]  /*2250*/  LDC R16, c[0x0][0xb0c] ;  /* 0x0002c300ff107b82 */ /* 0x000f220000000800 */
[----:B-1----:R-:W-:-:S05]  /*2260*/  IMAD.HI.U32 R4, R11, R4, RZ ;  /* 0x000000040b047227 */ /* 0x002fca00078e00ff */
[----:B------:R-:W-:Y:S01]  /*2270*/  SHF.R.U32.HI R4, RZ, R5, R4 ;  /* 0x00000005ff047219 */ /* 0x000fe20000011604 */
[----:B--2---:R-:W-:Y:S01]  /*2280*/  IMAD.HI.U32 R3, R8, R3, RZ ;  /* 0x0000000308037227 */ /* 0x004fe200078e00ff */
[----:B------:R-:W-:-:S04]  /*2290*/  ISETP.NE.AND P0, PT, R2, 0x1, PT ;  /* 0x000000010200780c */ /* 0x000fc80003f05270 */
[----:B---3--:R-:W-:-:S04]  /*22a0*/  SHF.R.U32.HI R3, RZ, R6, R3 ;  /* 0x00000006ff037219 */ /* 0x008fc80000011603 */
[----:B------:R-:W-:Y:S02]  /*22b0*/  SEL R3, R8, R3, !P0 ;  /* 0x0000000308037207 */ /* 0x000fe40004000000 */
[----:B----4-:R-:W-:-:S04]  /*22c0*/  ISETP.NE.AND P1, PT, R16, 0x1, PT ;  /* 0x000000011000780c */ /* 0x010fc80003f25270 */
[----:B------:R-:W-:-:S05]  /*22d0*/  SEL R4, R11, R4, !P1 ;  /* 0x000000040b047207 */ /* 0x000fca0004800000 */
[----:B------:R-:W-:Y:S02]  /*22e0*/  IMAD.IADD R5, R3, 0x1, -R4 ;  /* 0x0000000103057824 */ /* 0x000fe400078e0a04 */
[----:B------:R-:W-:Y:S02]  /*22f0*/  IMAD.IADD R3, R4, 0x1, -R3 ;  /* 0x0000000104037824 */ /* 0x000fe400078e0a03 */
[----:B------:R-:W-:Y:S02]  /*2300*/  IMAD R11, R5, R16, R11 ;  /* 0x00000010050b7224 */ /* 0x000fe400078e020b */
[----:B------:R-:W-:-:S07]  /*2310*/  IMAD R8, R3, R2, R8 ;  /* 0x0000000203087224 */ /* 0x000fce00078e0208 */
.L_x_35:
[----:B------:R-:W-:Y:S01]  /*2320*/  VIADD R14, R14, 0x1 ;  /* 0x000000010e0e7836 */ /* 0x000fe20000000000 */
[----:B------:R-:W-:Y:S01]  /*2330*/  PLOP3.LUT P1, PT, PT, PT, PT, 0x80, 0x8 ;  /* 0x000000000008781c */ /* 0x000fe20003f2f070 */
[----:B------:R-:W-:Y:S02]  /*2340*/  IMAD.IADD R97, R11, 0x1, R90 ;  /* 0x000000010b617824 */ /* 0x000fe400078e025a */
[----:B------:R-:W-:Y:S01]  /*2350*/  IMAD.IADD R91, R8, 0x1, R79 ;  /* 0x00000001085b7824 */ /* 0x000fe200078e024f */
[----:B------:R-:W-:-:S04]  /*2360*/  ISETP.NE.AND P0, PT, R14, 0x2, PT ;  /* 0x000000020e00780c */ /* 0x000fc80003f05270 */
[----:B------:R-:W-:Y:S02]  /*2370*/  SEL R2, RZ, 0x1, P0 ;  /* 0x00000001ff027807 */ /* 0x000fe40000000000 */
[----:B------:R-:W-:Y:S02]  /*2380*/  SEL R14, R14, RZ, P0 ;  /* 0x000000ff0e0e7207 */ /* 0x000fe40000000000 */
[----:B------:R-:W-:Y:S01]  /*2390*/  LOP3.LUT R13, R13, R2, RZ, 0x3c, !PT ;  /* 0x000000020d0d7212 */ /* 0x000fe200078e3cff */
[----:B------:R-:W-:Y:S06]  /*23a0*/  @P2 BRA `(.L_x_36) ;  /* 0xfffffff000a02947 */ /* 0x000fec000383ffff */
[----:B------:R-:W-:Y:S01]  /*23b0*/  UIADD3 UR4, UPT, UPT, UR4, 0x68, URZ ;  /* 0x0000006804047890 */ /* 0x000fe2000fffe0ff */
[----:B------:R-:W-:-:S03]  /*23c0*/  SHF.L.U32 R3, R15, 0x1f, RZ ;  /* 0x0000001f0f037819 */ /* 0x000fc600000006ff */
[----:B------:R-:W-:-:S09]  /*23d0*/  ULEA UR5, UR6, UR4, 0x3 ;  /* 0x0000000406057291 */ /* 0x000fd2000f8e18ff */
[----:B------:R-:W1:Y:S02]  /*23e0*/  SYNCS.PHASECHK.TRANS64.TRYWAIT P0, [UR5], R3 ;  /* 0x00000003ff0075a7 */ /* 0x000e640008001105 */
[----:B-1----:R-:W-:Y:S05]  /*23f0*/  @!P0 BRA `(.L_x_37) ;  /* 0x0000004400448947 */ /* 0x002fea0003800000 */
.L_x_110:
[----:B------:R-:W-:-:S04]  /*2400*/  UIADD3 UR6, UPT, UPT, UR6, 0x1, URZ ;  /* 0x0000000106067890 */ /* 0x000fc8000fffe0ff */
[----:B------:R-:W-:-:S04]  /*2410*/  UISETP.NE.AND UP0, UPT, UR6, 0xd, UPT ;  /* 0x0000000d0600788c */ /* 0x000fc8000bf05270 */
[----:B------:R-:W-:Y:S02]  /*2420*/  USEL UR7, URZ, 0x1, UP0 ;  /* 0x00000001ff077887 */ /* 0x000fe40008000000 */
[----:B------:R-:W-:-:S04]  /*2430*/  USEL UR6, UR6, URZ, UP0 ;  /* 0x000000ff06067287 */ /* 0x000fc80008000000 */
[----:B------:R-:W-:Y:S01]  /*2440*/  ULEA UR5, UR6, UR4, 0x3 ;  /* 0x0000000406057291 */ /* 0x000fe2000f8e18ff */
[----:B------:R-:W-:-:S04]  /*2450*/  LOP3.LUT R2, R15, UR7, RZ, 0x3c, !PT ;  /* 0x000000070f027c12 */ /* 0x000fc8000f8e3cff */
[----:B-1----:R-:W-:-:S04]  /*2460*/  SHF.L.U32 R3, R2, 0x1f, RZ ;  /* 0x0000001f02037819 */ /* 0x002fc800000006ff */
[----:B------:R-:W1:Y:S02]  /*2470*/  SYNCS.PHASECHK.TRANS64.TRYWAIT P0, [UR5], R3 ;  /* 0x00000003ff0075a7 */ /* 0x000e640008001105 */
[----:B-1----:R-:W-:Y:S05]  /*2480*/  @!P0 BRA `(.L_x_38) ;  /* 0x0000004400388947 */ /* 0x002fea0003800000 */
.L_x_112:
        /* <DEDUP_REMOVED lines=9> */
.L_x_114:
        /* <DEDUP_REMOVED lines=9> */
.L_x_116:
        /* <DEDUP_REMOVED lines=9> */
.L_x_118:
        /* <DEDUP_REMOVED lines=9> */
.L_x_120:
        /* <DEDUP_REMOVED lines=9> */
.L_x_122:
        /* <DEDUP_REMOVED lines=9> */
.L_x_124:
        /* <DEDUP_REMOVED lines=9> */
.L_x_126:
        /* <DEDUP_REMOVED lines=9> */
.L_x_128:
        /* <DEDUP_REMOVED lines=9> */
.L_x_130:
        /* <DEDUP_REMOVED lines=9> */
.L_x_132:
[----:B------:R-:W-:-:S04]  /*2a30*/  UIADD3 UR6, UPT, UPT, UR6, 0x1, URZ ;  /* 0x0000000106067890 */ /* 0x000fc8000fffe0ff */
[----:B------:R-:W-:-:S04]  /*2a40*/  UISETP.NE.AND UP0, UPT, UR6, 0xd, UPT ;  /* 0x0000000d0600788c */ /* 0x000fc8000bf05270 */
[----:B------:R-:W-:Y:S02]  /*2a50*/  USEL UR5, URZ, 0x1, UP0 ;  /* 0x00000001ff057887 */ /* 0x000fe40008000000 */
[----:B------:R-:W-:-:S04]  /*2a60*/  USEL UR6, UR6, URZ, UP0 ;  /* 0x000000ff06067287 */ /* 0x000fc80008000000 */
[----:B------:R-:W-:Y:S01]  /*2a70*/  ULEA UR6, UR6, UR4, 0x3 ;  /* 0x0000000406067291 */ /* 0x000fe2000f8e18ff */
[----:B-1----:R-:W-:-:S04]  /*2a80*/  LOP3.LUT R3, R2, UR5, RZ, 0x3c, !PT ;  /* 0x0000000502037c12 */ /* 0x002fc8000f8e3cff */
[----:B------:R-:W-:Y:S01]  /*2a90*/  SHF.L.U32 R3, R3, 0x1f, RZ ;  /* 0x0000001f03037819 */ /* 0x000fe200000006ff */
[----:B----4-:R-:W-:-:S07]  /*2aa0*/  IMAD.U32 R0, RZ, RZ, UR6 ;  /* 0x00000006ff007e24 */ /* 0x010fce000f8e00ff */
.L_x_49:
[----:B-1----:R1:W2:Y:S02]  /*2ab0*/  SYNCS.PHASECHK.TRANS64.TRYWAIT P0, [R0+URZ], R3 ;  /* 0x00000003000075a7 */ /* 0x0022a400080011ff */
[----:B--2---:R-:W-:Y:S05]  /*2ac0*/  @!P0 NANOSLEEP.SYNCS 0x989680 ;  /* 0x009896800000895d */ /* 0x004fea0003900000 */
[----:B------:R-:W2:Y:S02]  /*2ad0*/  @!P0 SYNCS.PHASECHK.TRANS64 P0, [R0+URZ], R3 ;  /* 0x00000003000085a7 */ /* 0x000ea400080010ff */
[----:B--2---:R-:W-:Y:S05]  /*2ae0*/  @P0 EXIT ;  /* 0x000000000000094d */ /* 0x004fea0003800000 */
[----:B------:R-:W-:Y:S05]  /*2af0*/  BRA `(.L_x_49) ;  /* 0xfffffffc00ec7947 */ /* 0x000fea000383ffff */
.L_x_18:
[----:B------:R-:W-:-:S04]  /*2b00*/  UISETP.NE.AND UP1, UPT, UR37, URZ, UPT ;  /* 0x000000ff2500728c */ /* 0x000fc8000bf25270 */
[----:B------:R-:W-:-:S09]  /*2b10*/  UISETP.NE.OR UP1, UPT, UR8, 0x1, UP1 ;  /* 0x000000010800788c */ /* 0x000fd20008f25670 */
[----:B------:R-:W-:Y:S05]  /*2b20*/  BRA.U UP1, `(.L_x_50) ;  /* 0x0000000501487547 */ /* 0x000fea000b800000 */
[----:B------:R-:W-:Y:S01]  /*2b30*/  ISETP.NE.AND P2, PT, R2, RZ, PT ;  /* 0x000000ff0200720c */ /* 0x000fe20003f45270 */
[----:B------:R-:W-:Y:S01]  /*2b40*/  IMAD.MOV.U32 R12, RZ, RZ, 0x1 ;  /* 0x00000001ff0c7424 */ /* 0x000fe200078e00ff */
[----:B------:R-:W-:Y:S02]  /*2b50*/  CS2R R10, SRZ ;  /* 0x00000000000a7805 */ /* 0x000fe4000001ff00 */
[----:B------:R-:W-:Y:S01]  /*2b60*/  CS2R R8, SRZ ;  /* 0x0000000000087805 */ /* 0x000fe2000001ff00 */
[----:B------:R-:W-:Y:S01]  /*2b70*/  UMOV UR4, 0x400 ;  /* 0x0000040000047882 */ /* 0x000fe20000000000 */
[----:B------:R-:W-:Y:S01]  /*2b80*/  UMOV UR6, URZ ;  /* 0x000000ff00067c82 */ /* 0x000fe20008000000 */
[----:B------:R-:W-:-:S12]  /*2b90*/  ULEA UR37, UR37, UR4, 0x18 ;  /* 0x0000000425257291 */ /* 0x000fd8000f8ec0ff */
.L_x_54:
[----:B------:R-:W-:Y:S02]  /*2ba0*/  LEA R0, R8, UR37, 0x3 ;  /* 0x0000002508007c11 */ /* 0x000fe4000f8e18ff */
[----:B------:R-:W-:-:S03]  /*2bb0*/  SHF.L.U32 R5, R9, 0x1f, RZ ;  /* 0x0000001f09057819 */ /* 0x000fc600000006ff */
[----:B------:R-:W-:Y:S01]  /*2bc0*/  VIADD R4, R0, 0x160 ;  /* 0x0000016000047836 */ /* 0x000fe20000000000 */
[----:B------:R-:W1:Y:S02]  /*2bd0*/  SYNCS.PHASECHK.TRANS64.TRYWAIT P0, [R0+URZ+0x150], R5 ;  /* 0x00015005000075a7 */ /* 0x000e6400080011ff */
[----:B-1----:R-:W-:Y:S05]  /*2be0*/  @!P0 BRA `(.L_x_51) ;  /* 0x0000004000688947 */ /* 0x002fea0003800000 */
.L_x_133:
[----:B------:R-:W-:Y:S01]  /*2bf0*/  ULEA UR5, UR6, UR37, 0x3 ;  /* 0x0000002506057291 */ /* 0x000fe2000f8e18ff */
[----:B------:R-:W-:Y:S02]  /*2c00*/  PRMT R4, RZ, 0x654, R4 ;  /* 0x00000654ff047816 */ /* 0x000fe40000000004 */
[----:B-1----:R-:W-:Y:S01]  /*2c10*/  SHF.L.U32 R5, R12, 0x1f, RZ ;  /* 0x0000001f0c057819 */ /* 0x002fe200000006ff */
[----:B------:R-:W-:Y:S01]  /*2c20*/  UIADD3 UR4, UPT, UPT, UR5, 0xf0, URZ ;  /* 0x000000f005047890 */ /* 0x000fe2000fffe0ff */
[----:B------:R1:W-:Y:S05]  /*2c30*/  SYNCS.ARRIVE.TRANS64.RED.A1T0 RZ, [R4+URZ], RZ ;  /* 0x000000ff04ff79a7 */ /* 0x0003ea00081004ff */
[----:B------:R-:W-:Y:S01]  /*2c40*/  IMAD.U32 R7, RZ, RZ, UR4 ;  /* 0x00000004ff077e24 */ /* 0x000fe2000f8e00ff */
[----:B------:R-:W2:Y:S04]  /*2c50*/  SYNCS.PHASECHK.TRANS64.TRYWAIT P0, [UR5+0x100], R5 ;  /* 0x00010005ff0075a7 */ /* 0x000ea80008001105 */
[----:B------:R-:W-:Y:S01]  /*2c60*/  PRMT R6, R2, 0x654, R7 ;  /* 0x0000065402067816 */ /* 0x000fe20000000007 */
[----:B-1----:R-:W-:Y:S01]  /*2c70*/  @!P2 IMAD.MOV.U32 R4, RZ, RZ, 0x10 ;  /* 0x00000010ff04a424 */ /* 0x002fe200078e00ff */
[----:B--2---:R-:W-:Y:S06]  /*2c80*/  @!P0 BRA `(.L_x_52) ;  /* 0x0000004000548947 */ /* 0x004fec0003800000 */
.L_x_135:
[----:B------:R-:W-:Y:S01]  /*2c90*/  ULEA UR4, UR6, UR37, 0x4 ;  /* 0x0000002506047291 */ /* 0x000fe2000f8e20ff */
[----:B------:R-:W-:Y:S01]  /*2ca0*/  SEL R3, R6, R3, !P2 ;  /* 0x0000000306037207 */ /* 0x000fe20005000000 */
[----:B------:R-:W-:Y:S01]  /*2cb0*/  UIADD3 UR5, UPT, UPT, UR5, 0xf0, URZ ;  /* 0x000000f005057890 */ /* 0x000fe2000fffe0ff */
[----:B-1----:R-:W-:Y:S01]  /*2cc0*/  LEA R0, R11, UR37, 0x3 ;  /* 0x000000250b007c11 */ /* 0x002fe2000f8e18ff */
[----:B------:R-:W-:Y:S01]  /*2cd0*/  UIADD3 UR4, UPT, UPT, UR4, 0x180, URZ ;  /* 0x0000018004047890 */ /* 0x000fe2000fffe0ff */
[----:B------:R-:W-:Y:S01]  /*2ce0*/  SHF.L.U32 R5, R10, 0x1f, RZ ;  /* 0x0000001f0a057819 */ /* 0x000fe200000006ff */
[----:B------:R1:W-:Y:S01]  /*2cf0*/  @!P2 SYNCS.ARRIVE.TRANS64.RED RZ, [R3+URZ], R4 ;  /* 0x0000000403ffa9a7 */ /* 0x0003e200080004ff */
[----:B------:R-:W-:Y:S01]  /*2d00*/  UIADD3 UR6, UPT, UPT, UR6, 0x1, URZ ;  /* 0x0000000106067890 */ /* 0x000fe2000fffe0ff */
[----:B------:R-:W-:-:S03]  /*2d10*/  VIADD R8, R8, 0x1 ;  /* 0x0000000108087836 */ /* 0x000fc60000000000 */
[----:B------:R-:W-:Y:S02]  /*2d20*/  UISETP.NE.AND UP0, UPT, UR6, 0x2, UPT ;  /* 0x000000020600788c */ /* 0x000fe4000bf05270 */
[----:B------:R-:W-:Y:S06]  /*2d30*/  UGETNEXTWORKID.BROADCAST [UR4], [UR5] ;  /* 0x00000000040073ca */ /* 0x000fec0008000100 */
[----:B------:R-:W-:Y:S01]  /*2d40*/  USEL UR4, URZ, 0x1, UP0 ;  /* 0x00000001ff047887 */ /* 0x000fe20008000000 */
[----:B------:R-:W-:Y:S01]  /*2d50*/  ISETP.NE.AND P0, PT, R8, 0x2, PT ;  /* 0x000000020800780c */ /* 0x000fe20003f05270 */
[----:B------:R-:W-:Y:S01]  /*2d60*/  USEL UR6, UR6, URZ, UP0 ;  /* 0x000000ff06067287 */ /* 0x000fe20008000000 */
[----:B------:R-:W2:Y:S03]  /*2d70*/  SYNCS.PHASECHK.TRANS64.TRYWAIT P1, [R0+URZ+0xf0], R5 ;  /* 0x0000f005000075a7 */ /* 0x000ea600080211ff */
[----:B------:R-:W-:Y:S01]  /*2d80*/  LOP3.LUT R12, R12, UR4, RZ, 0x3c, !PT ;  /* 0x000000040c0c7c12 */ /* 0x000fe2000f8e3cff */
[----:B-12---:R-:W-:Y:S07]  /*2d90*/  @!P1 BRA `(.L_x_53) ;  /* 0x0000004000289947 */ /* 0x006fee0003800000 */
.L_x_136:
[C---:B------:R-:W-:Y:S01]  /*2da0*/  LEA R4, R11.reuse, UR37, 0x4 ;  /* 0x000000250b047c11 */ /* 0x040fe2000f8e20ff */
[----:B-1----:R-:W-:Y:S01]  /*2db0*/  VIADD R0, R0, 0x100 ;  /* 0x0000010000007836 */ /* 0x002fe20000000000 */
[----:B------:R-:W-:Y:S01]  /*2dc0*/  SEL R8, R8, RZ, P0 ;  /* 0x000000ff08087207 */ /* 0x000fe20000000000 */
[----:B------:R-:W-:-:S03]  /*2dd0*/  VIADD R11, R11, 0x1 ;  /* 0x000000010b0b7836 */ /* 0x000fc60000000000 */
[----:B------:R-:W1:Y:S01]  /*2de0*/  LDS.128 R4, [R4+0x180] ;  /* 0x0001800004047984 */ /* 0x000e620000000c00 */
[----:B------:R-:W-:Y:S02]  /*2df0*/  PRMT R0, RZ, 0x654, R0 ;  /* 0x00000654ff007816 */ /* 0x000fe40000000000 */
[C---:B------:R-:W-:Y:S01]  /*2e00*/  ISETP.NE.AND P1, PT, R11.reuse, 0x2, PT ;  /* 0x000000020b00780c */ /* 0x040fe20003f25270 */
[----:B------:R-:W-:Y:S01]  /*2e10*/  @!PT LDS RZ, [RZ] ;  /* 0x00000000fffff984 */ /* 0x000fe20000000800 */
[----:B------:R-:W-:Y:S01]  /*2e20*/  @!PT LDS RZ, [RZ] ;  /* 0x00000000fffff984 */ /* 0x000fe20000000800 */
[----:B------:R-:W-:Y:S01]  /*2e30*/  @!PT LDS RZ, [RZ] ;  /* 0x00000000fffff984 */ /* 0x000fe20000000800 */
[----:B------:R-:W-:Y:S01]  /*2e40*/  @!PT LDS RZ, [RZ] ;  /* 0x00000000fffff984 */ /* 0x000fe20000000800 */
[----:B------:R2:W-:Y:S06]  /*2e50*/  MEMBAR.ALL.CTA ;  /* 0x0000000000007992 */ /* 0x0005ec0000008000 */
[----:B--2---:R-:W2:Y:S01]  /*2e60*/  FENCE.VIEW.ASYNC.S ;  /* 0x00000000000073c6 */ /* 0x004ea20000000000 */
[----:B------:R-:W-:Y:S01]  /*2e70*/  SEL R11, R11, RZ, P1 ;  /* 0x000000ff0b0b7207 */ /* 0x000fe20000800000 */
[----:B--2---:R2:W-:Y:S01]  /*2e80*/  SYNCS.ARRIVE.TRANS64.RED.A1T0 RZ, [R0+URZ], RZ ;  /* 0x000000ff00ff79a7 */ /* 0x0045e200081004ff */
[----:B-1----:R-:W-:-:S02]  /*2e90*/  LOP3.LUT P3, RZ, R6, 0x1, RZ, 0xc0, !PT ;  /* 0x0000000106ff7812 */ /* 0x002fc4000786c0ff */
[----:B------:R-:W-:-:S04]  /*2ea0*/  SEL R5, RZ, 0x1, P1 ;  /* 0x00000001ff057807 */ /* 0x000fc80000800000 */
[----:B------:R-:W-:Y:S02]  /*2eb0*/  LOP3.LUT R10, R10, R5, RZ, 0x3c, !PT ;  /* 0x000000050a0a7212 */ /* 0x000fe400078e3cff */
[----:B--2---:R-:W-:-:S04]  /*2ec0*/  SEL R0, RZ, 0x1, P0 ;  /* 0x00000001ff007807 */ /* 0x004fc80000000000 */
[----:B------:R-:W-:Y:S01]  /*2ed0*/  LOP3.LUT R9, R9, R0, RZ, 0x3c, !PT ;  /* 0x0000000009097212 */ /* 0x000fe200078e3cff */
[----:B------:R-:W-:Y:S06]  /*2ee0*/  @P3 BRA `(.L_x_54) ;  /* 0xfffffffc002c3947 */ /* 0x000fec000383ffff */
[----:B------:R-:W-:Y:S01]  /*2ef0*/  ULEA UR5, UR6, UR37, 0x3 ;  /* 0x0000002506057291 */ /* 0x000fe2000f8e18ff */
[----:B------:R-:W-:-:S08]  /*2f00*/  SHF.L.U32 R3, R12, 0x1f, RZ ;  /* 0x0000001f0c037819 */ /* 0x000fd000000006ff */
[----:B------:R-:W1:Y:S02]  /*2f10*/  SYNCS.PHASECHK.TRANS64 P0, [UR5+0x100], R3 ;  /* 0x00010003ff0075a7 */ /* 0x000e640008001005 */
[----:B-1----:R-:W-:Y:S05]  /*2f20*/  @P0 BRA `(.L_x_55) ;  /* 0x0000000000080947 */ /* 0x002fea0003800000 */
[----:B------:R-:W1:Y:S02]  /*2f30*/  SYNCS.PHASECHK.TRANS64.TRYWAIT P0, [UR5+0x100], R3 ;  /* 0x00010003ff0075a7 */ /* 0x000e640008001105 */
[----:B-1----:R-:W-:Y:S05]  /*2f40*/  @!P0 BRA `(.L_x_56) ;  /* 0x0000003c00d08947 */ /* 0x002fea0003800000 */
.L_x_55:
[----:B------:R-:W-:-:S04]  /*2f50*/  UIADD3 UR4, UPT, UPT, UR6, 0x1, URZ ;  /* 0x0000000106047890 */ /* 0x000fc8000fffe0ff */
[----:B------:R-:W-:-:S04]  /*2f60*/  UISETP.NE.AND UP0, UPT, UR4, 0x2, UPT ;  /* 0x000000020400788c */ /* 0x000fc8000bf05270 */
[----:B------:R-:W-:Y:S02]  /*2f70*/  USEL UR7, URZ, 0x1, UP0 ;  /* 0x00000001ff077887 */ /* 0x000fe40008000000 */
[----:B------:R-:W-:-:S04]  /*2f80*/  USEL UR4, UR4, URZ, UP0 ;  /* 0x000000ff04047287 */ /* 0x000fc80008000000 */
[----:B------:R-:W-:Y:S01]  /*2f90*/  ULEA UR4, UR4, UR37, 0x3 ;  /* 0x0000002504047291 */ /* 0x000fe2000f8e18ff */
[----:B-1----:R-:W-:-:S04]  /*2fa0*/  LOP3.LUT R3, R12, UR7, RZ, 0x3c, !PT ;  /* 0x000000070c037c12 */ /* 0x002fc8000f8e3cff */
[----:B------:R-:W-:-:S04]  /*2fb0*/  SHF.L.U32 R0, R3, 0x1f, RZ ;  /* 0x0000001f03007819 */ /* 0x000fc800000006ff */
[----:B------:R-:W1:Y:S02]  /*2fc0*/  SYNCS.PHASECHK.TRANS64 P0, [UR4+0x100], R0 ;  /* 0x00010000ff0075a7 */ /* 0x000e640008001004 */
[----:B-1----:R-:W-:Y:S05]  /*2fd0*/  @P0 EXIT ;  /* 0x000000000000094d */ /* 0x002fea0003800000 */
[----:B------:R-:W-:Y:S02]  /*2fe0*/  SHF.L.U32 R3, R3, 0x1f, RZ ;  /* 0x0000001f03037819 */ /* 0x000fe400000006ff */
[----:B------:R-:W-:-:S07]  /*2ff0*/  MOV R0, UR4 ;  /* 0x0000000400007c02 */ /* 0x000fce0008000f00 */
.L_x_57:
[----:B-1----:R1:W2:Y:S02]  /*3000*/  SYNCS.PHASECHK.TRANS64.TRYWAIT P0, [R0+URZ+0x100], R3 ;  /* 0x00010003000075a7 */ /* 0x0022a400080011ff */
[----:B--2---:R-:W-:Y:S05]  /*3010*/  @!P0 NANOSLEEP.SYNCS 0x989680 ;  /* 0x009896800000895d */ /* 0x004fea0003900000 */
[----:B------:R-:W2:Y:S02]  /*3020*/  @!P0 SYNCS.PHASECHK.TRANS64 P0, [R0+URZ+0x100], R3 ;  /* 0x00010003000085a7 */ /* 0x000ea400080010ff */
[----:B--2---:R-:W-:Y:S05]  /*3030*/  @P0 EXIT ;  /* 0x000000000000094d */ /* 0x004fea0003800000 */
[----:B------:R-:W-:Y:S05]  /*3040*/  BRA `(.L_x_57) ;  /* 0xfffffffc00ec7947 */ /* 0x000fea000383ffff */
.L_x_50:
[----:B------:R-:W-:-:S09]  /*3050*/  UISETP.NE.AND UP1, UPT, UR8, URZ, UPT ;  /* 0x000000ff0800728c */ /* 0x000fd2000bf25270 */
[----:B------:R-:W-:Y:S05]  /*3060*/  BRA.U UP1, `(.L_x_58) ;  /* 0x0000000d01c87547 */ /* 0x000fea000b800000 */
[----:B------:R-:W-:Y:S01]  /*3070*/  UMOV UR4, 0x40 ;  /* 0x0000004000047882 */ /* 0x000fe20000000000 */
[----:B------:R-:W-:Y:S01]  /*3080*/  NOP ;  /* 0x0000000000007918 */ /* 0x000fe20000000000 */
[----:B------:R-:W-:Y:S01]  /*3090*/  ULEA UR4, UR37, UR4, 0x18 ;  /* 0x0000000425047291 */ /* 0x000fe2000f8ec0ff */
[----:B------:R-:W-:Y:S02]  /*30a0*/  UMOV UR5, 0x400 ;  /* 0x0000040000057882 */ /* 0x000fe40000000000 */
[----:B------:R-:W-:-:S06]  /*30b0*/  ULEA UR37, UR37, UR5, 0x18 ;  /* 0x0000000525257291 */ /* 0x000fcc000f8ec0ff */
[----:B------:R-:W1:Y:S02]  /*30c0*/  LDS.U8 R0, [UR4+0x1c] ;  /* 0x00001c04ff007984 */ /* 0x000e640008000000 */
[----:B-1----:R-:W-:-:S13]  /*30d0*/  ISETP.NE.AND P0, PT, R0, RZ, PT ;  /* 0x000000ff0000720c */ /* 0x002fda0003f05270 */
[----:B------:R-:W-:Y:S05]  /*30e0*/  @P0 BRA `(.L_x_59) ;  /* 0x0000000000580947 */ /* 0x000fea0003800000 */
[----:B------:R-:W-:-:S13]  /*30f0*/  ELECT P0, URZ, PT ;  /* 0x0000000000ff782f */ /* 0x000fda0003800000 */
[----:B------:R-:W-:Y:S05]  /*3100*/  @!P0 BRA `(.L_x_60) ;  /* 0x0000000000608947 */ /* 0x000fea0003800000 */
[----:B------:R-:W-:Y:S01]  /*3110*/  UMOV UR5, 0x10 ;  /* 0x0000001000057882 */ /* 0x000fe20000000000 */
[----:B------:R-:W-:Y:S01]  /*3120*/  HFMA2 R0, -RZ, RZ, 0, 5.9604644775390625e-08 ;  /* 0x00000001ff007431 */ /* 0x000fe200000001ff */
[----:B------:R-:W-:-:S03]  /*3130*/  MOV R2, 0xffff ;  /* 0x0000ffff00027802 */ /* 0x000fc60000000f00 */
[----:B------:R-:W-:Y:S04]  /*3140*/  DEPBAR.LE SB1, 0x36 ;  /* 0x00009d800000791a */ /* 0x000fe80000000000 */
[----:B------:R-:W1:Y:S02]  /*3150*/  UTCATOMSWS.FIND_AND_SET.ALIGN UP0, UR5, UR5 ;  /* 0x00000005000575e3 */ /* 0x000e640008000800 */
[----:B-1----:R-:W-:Y:S01]  /*3160*/  MOV R3, UR5 ;  /* 0x0000000500037c02 */ /* 0x002fe20008000f00 */
[----:B------:R-:W-:Y:S06]  /*3170*/  BRA.U UP0, `(.L_x_61) ;  /* 0x0000000100187547 */ /* 0x000fec000b800000 */
.L_x_62:
[----:B------:R-:W-:Y:S05]  /*3180*/  NANOSLEEP 0x64 ;  /* 0x000000640000795d */ /* 0x000fea0003800000 */
[----:B------:R-:W-:-:S05]  /*3190*/  UMOV UR5, 0x10 ;  /* 0x0000001000057882 */ /* 0x000fca0000000000 */
[----:B------:R-:W-:Y:S04]  /*31a0*/  DEPBAR.LE SB1, 0x36 ;  /* 0x00009d800000791a */ /* 0x000fe80000000000 */
[----:B------:R-:W1:Y:S02]  /*31b0*/  UTCATOMSWS.FIND_AND_SET.ALIGN UP0, UR5, UR5 ;  /* 0x00000005000575e3 */ /* 0x000e640008000800 */
[----:B-1----:R-:W-:Y:S01]  /*31c0*/  MOV R3, UR5 ;  /* 0x0000000500037c02 */ /* 0x002fe20008000f00 */
[----:B------:R-:W-:Y:S05]  /*31d0*/  BRA.U !UP0, `(.L_x_62) ;  /* 0xfffffffd08e87547 */ /* 0x000fea000b83ffff */
.L_x_61:
[-C--:B------:R-:W-:Y:S02]  /*31e0*/  SHF.L.U32 R2, R2, R3.reuse, RZ ;  /* 0x0000000302027219 */ /* 0x080fe400000006ff */
[----:B------:R-:W-:Y:S01]  /*31f0*/  SHF.L.U32 R0, R0, R3, RZ ;  /* 0x0000000300007219 */ /* 0x000fe200000006ff */
[----:B------:R-:W-:Y:S02]  /*3200*/  IMAD.SHL.U32 R3, R3, 0x20, RZ ;  /* 0x0000002003037824 */ /* 0x000fe400078e00ff */
[----:B------:R1:W-:Y:S04]  /*3210*/  ATOMS.OR RZ, [UR4+0x14], R2 ;  /* 0x00001402ffff798c */ /* 0x0003e8000b000004 */
[----:B------:R1:W-:Y:S04]  /*3220*/  ATOMS.OR RZ, [UR4+0x18], R0 ;  /* 0x00001800ffff798c */ /* 0x0003e8000b000004 */
[----:B------:R1:W-:Y:S01]  /*3230*/  STS [UR37+0x1a0], R3 ;  /* 0x0001a003ff007988 */ /* 0x0003e20008000825 */
[----:B------:R-:W-:Y:S05]  /*3240*/  BRA `(.L_x_60) ;  /* 0x0000000000107947 */ /* 0x000fea0003800000 */
.L_x_59:
[----:B------:R-:W-:Y:S02]  /*3250*/  MOV R0, 0xffffffff ;  /* 0xffffffff00007802 */ /* 0x000fe40000000f00 */
[----:B------:R-:W-:-:S03]  /*3260*/  MOV R2, 0x3290 ;  /* 0x0000329000027802 */ /* 0x000fc60000000f00 */
[----:B------:R1:W-:Y:S04]  /*3270*/  STS [UR37+0x1a0], R0 ;  /* 0x0001a000ff007988 */ /* 0x0003e80008000825 */
[----:B-1-3-5:R-:W-:Y:S05]  /*3280*/  CALL.REL.NOINC `($__internal_1_$__cuda_sm10x_tcgen05_guardrail_trap_phase_invalid_during_alloc) ;  /* 0x00000040004c7944 */ /* 0x02afea0003c00000 */
.L_x_60:
[----:B------:R-:W-:Y:S05]  /*3290*/  WARPSYNC.ALL ;  /* 0x0000000000007948 */ /* 0x000fea0003800000 */
[----:B------:R-:W2:Y:S01]  /*32a0*/  S2UR UR5, SR_CgaCtaId ;  /* 0x00000000000579c3 */ /* 0x000ea20000008800 */
[----:B------:R-:W-:Y:S01]  /*32b0*/  UMOV UR4, 0x400 ;  /* 0x0000040000047882 */ /* 0x000fe20000000000 */
[----:B------:R-:W-:-:S06]  /*32c0*/  NOP ;  /* 0x0000000000007918 */ /* 0x000fcc0000000000 */
[----:B------:R-:W-:Y:S06]  /*32d0*/  BAR.ARV 0x6, 0xa0 ;  /* 0x0182800000007b1d */ /* 0x000fec0000002000 */
[----:B------:R-:W4:Y:S01]  /*32e0*/  LDCU UR7, c[0x0][0x38c] ;  /* 0x00007180ff0777ac */ /* 0x000f220008000800 */
[----:B------:R-:W-:Y:S01]  /*32f0*/  IMAD.MOV.U32 R11, RZ, RZ, 0x1 ;  /* 0x00000001ff0b7424 */ /* 0x000fe200078e00ff */
[----:B------:R-:W-:Y:S01]  /*3300*/  CS2R R8, SRZ ;  /* 0x0000000000087805 */ /* 0x000fe2000001ff00 */
[----:B------:R-:W-:Y:S01]  /*3310*/  IMAD.MOV.U32 R10, RZ, RZ, RZ ;  /* 0x000000ffff0a7224 */ /* 0x000fe200078e00ff */
[----:B------:R-:W3:Y:S01]  /*3320*/  LDCU UR6, c[0x0][0x38c] ;  /* 0x00007180ff0677ac */ /* 0x000ee20008000800 */
[----:B------:R-:W-:Y:S01]  /*3330*/  UMOV UR14, URZ ;  /* 0x000000ff000e7c82 */ /* 0x000fe20008000000 */
[----:B------:R-:W-:Y:S01]  /*3340*/  UMOV UR13, URZ ;  /* 0x000000ff000d7c82 */ /* 0x000fe20008000000 */
[----:B--2---:R-:W-:Y:S01]  /*3350*/  ULEA UR5, UR5, UR4, 0x18 ;  /* 0x0000000405057291 */ /* 0x004fe2000f8ec0ff */
[----:B------:R-:W-:Y:S01]  /*3360*/  UMOV UR24, 0x0 ;  /* 0x0000000000187882 */ /* 0x000fe20000000000 */
[----:B------:R-:W-:-:S02]  /*3370*/  UMOV UR25, 0x4110490 ;  /* 0x0411049000197882 */ /* 0x000fc40000000000 */
[----:B------:R-:W-:Y:S02]  /*3380*/  UIADD3 UR10, UPT, UPT, UR5, 0x2400, URZ ;  /* 0x00002400050a7890 */ /* 0x000fe4000fffe0ff */
[----:B------:R-:W-:Y:S02]  /*3390*/  UIADD3 UR15, UPT, UPT, UR5, 0x1c400, URZ ;  /* 0x0001c400050f7890 */ /* 0x000fe4000fffe0ff */
[----:B----4-:R-:W-:Y:S01]  /*33a0*/  UIADD3 UR7, UPT, UPT, UR7, 0x7f, URZ ;  /* 0x0000007f07077890 */ /* 0x010fe2000fffe0ff */
[----:B-1----:R-:W1:Y:S01]  /*33b0*/  LDS R0, [UR5+0x1a0] ;  /* 0x0001a005ff007984 */ /* 0x002e620008000800 */
[----:B------:R-:W-:Y:S02]  /*33c0*/  USHF.R.U32.HI UR10, URZ, 0x4, UR10 ;  /* 0x00000004ff0a7899 */ /* 0x000fe4000801160a */
[----:B------:R-:W-:Y:S02]  /*33d0*/  USHF.R.S32.HI UR4, URZ, 0x1f, UR7 ;  /* 0x0000001fff047899 */ /* 0x000fe40008011407 */
[----:B------:R-:W-:-:S02]  /*33e0*/  USHF.R.U32.HI UR15, URZ, 0x4, UR15 ;  /* 0x00000004ff0f7899 */ /* 0x000fc4000801160f */
[----:B------:R-:W-:Y:S02]  /*33f0*/  ULEA.HI UR4, UR4, UR7, URZ, 0x7 ;  /* 0x0000000704047291 */ /* 0x000fe4000f8f38ff */
[----:B------:R-:W-:Y:S02]  /*3400*/  ULOP3.LUT UR10, UR10, 0x3fff, URZ, 0xc0, !UPT ;  /* 0x00003fff0a0a7892 */ /* 0x000fe4000f8ec0ff */
[----:B------:R-:W-:Y:S01]  /*3410*/  USHF.R.S32.HI UR4, URZ, 0x7, UR4 ;  /* 0x00000007ff047899 */ /* 0x000fe20008011404 */
[----:B------:R-:W-:Y:S01]  /*3420*/  UMOV UR22, 0x0 ;  /* 0x0000000000167882 */ /* 0x000fe20000000000 */
[----:B------:R-:W-:Y:S02]  /*3430*/  UMOV UR23, 0x4110490 ;  /* 0x0411049000177882 */ /* 0x000fe40000000000 */
[----:B------:R-:W-:Y:S02]  /*3440*/  UISETP.LT.AND UP0, UPT, UR4, 0x1, UPT ;  /* 0x000000010400788c */ /* 0x000fe4000bf01270 */
[----:B------:R-:W-:-:S02]  /*3450*/  ULOP3.LUT UR15, UR15, 0x3fff, URZ, 0xc0, !UPT ;  /* 0x00003fff0f0f7892 */ /* 0x000fc4000f8ec0ff */
[----:B------:R-:W-:Y:S02]  /*3460*/  USEL UR9, UR4, 0x1, !UP0 ;  /* 0x0000000104097887 */ /* 0x000fe4000c000000 */
[----:B------:R-:W-:Y:S02]  /*3470*/  ULOP3.LUT UR10, UR10, 0x10000, URZ, 0xfc, !UPT ;  /* 0x000100000a0a7892 */ /* 0x000fe4000f8efcff */
[----:B------:R-:W-:Y:S02]  /*3480*/  UIADD3 UR9, UPT, UPT, -UR9, URZ, URZ ;  /* 0x000000ff09097290 */ /* 0x000fe4000fffe1ff */
[----:B---3--:R-:W-:Y:S01]  /*3490*/  UISETP.GE.AND UP3, UPT, UR6, 0x1, UPT ;  /* 0x000000010600788c */ /* 0x008fe2000bf66270 */
[----:B------:R-:W-:Y:S01]  /*34a0*/  UMOV UR20, 0x0 ;  /* 0x0000000000147882 */ /* 0x000fe20000000000 */
[----:B------:R-:W-:Y:S01]  /*34b0*/  UMOV UR21, 0x4110490 ;  /* 0x0411049000157882 */ /* 0x000fe20000000000 */
[----:B------:R-:W-:Y:S01]  /*34c0*/  UMOV UR18, 0x0 ;  /* 0x0000000000127882 */ /* 0x000fe20000000000 */
[----:B------:R-:W-:Y:S01]  /*34d0*/  UMOV UR19, 0x4110490 ;  /* 0x0411049000137882 */ /* 0x000fe20000000000 */
[----:B-1----:R-:W-:-:S15]  /*34e0*/  R2UR UR16, R0 ;  /* 0x00000000001072ca */ /* 0x002fde00000e0000 */
.L_x_69:
[----:B------:R-:W-:Y:S02]  /*34f0*/  LEA R0, R10, UR5, 0x3 ;  /* 0x000000050a007c11 */ /* 0x000fe4000f8e18ff */
[----:B------:R-:W-:Y:S02]  /*3500*/  SHF.L.U32 R5, R9, 0x1f, RZ ;  /* 0x0000001f09057819 */ /* 0x000fe400000006ff */
[----:B------:R-:W-:Y:S01]  /*3510*/  PLOP3.LUT P0, PT, PT, PT, UP3, 0x80, 0x8 ;  /* 0x000000000008781c */ /* 0x000fe20003f0f038 */
[----:B------:R-:W-:Y:S01]  /*3520*/  VIADD R3, R0, 0x100 ;  /* 0x0000010000037836 */ /* 0x000fe20000000000 */
[----:B-1----:R-:W1:Y:S02]  /*3530*/  SYNCS.PHASECHK.TRANS64.TRYWAIT P1, [R0+URZ+0xf0], R5 ;  /* 0x0000f005000075a7 */ /* 0x002e6400080211ff */
[----:B-1-3--:R-:W-:Y:S09]  /*3540*/  @!P1 BRA `(.L_x_63) ;  /* 0x0000003800689947 */ /* 0x00aff20003800000 */
.L_x_138:
[----:B------:R-:W-:Y:S01]  /*3550*/  LEA R4, R10, UR5, 0x4 ;  /* 0x000000050a047c11 */ /* 0x000fe2000f8e20ff */
[----:B------:R-:W-:Y:S01]  /*3560*/  @UP3 ULEA UR6, UR13, UR5, 0x3 ;  /* 0x000000050d063291 */ /* 0x000fe2000f8e18ff */
[----:B------:R-:W-:Y:S01]  /*3570*/  PLOP3.LUT P2, PT, PT, PT, PT, 0x80, 0x8 ;  /* 0x000000000008781c */ /* 0x000fe20003f4f070 */
[----:B------:R-:W-:Y:S01]  /*3580*/  ULEA UR7, UR14, UR5, 0x3 ;  /* 0x000000050e077291 */ /* 0x000fe2000f8e18ff */
[----:B------:R-:W-:Y:S02]  /*3590*/  PRMT R3, RZ, 0x654, R3 ;  /* 0x00000654ff037816 */ /* 0x000fe40000000003 */
[----:B-1----:R-:W1:Y:S01]  /*35a0*/  LDS.128 R4, [R4+0x180] ;  /* 0x0001800004047984 */ /* 0x002e620000000c00 */
[----:B------:R-:W-:Y:S02]  /*35b0*/  @P0 SHF.L.U32 R2, R8, 0x1f, RZ ;  /* 0x0000001f08020819 */ /* 0x000fe400000006ff */
[----:B------:R-:W-:Y:S01]  /*35c0*/  SHF.L.U32 R0, R11, 0x1f, RZ ;  /* 0x0000001f0b007819 */ /* 0x000fe200000006ff */
[----:B------:R-:W-:Y:S01]  /*35d0*/  @!PT LDS RZ, [RZ] ;  /* 0x00000000fffff984 */ /* 0x000fe20000000800 */
[----:B------:R-:W-:Y:S01]  /*35e0*/  @!PT LDS RZ, [RZ] ;  /* 0x00000000fffff984 */ /* 0x000fe20000000800 */
[----:B------:R-:W-:Y:S01]  /*35f0*/  @!PT LDS RZ, [RZ] ;  /* 0x00000000fffff984 */ /* 0x000fe20000000800 */
[----:B------:R-:W-:Y:S01]  /*3600*/  @!PT LDS RZ, [RZ] ;  /* 0x00000000fffff984 */ /* 0x000fe20000000800 */
[----:B------:R2:W-:Y:S06]  /*3610*/  MEMBAR.ALL.CTA ;  /* 0x0000000000007992 */ /* 0x0005ec0000008000 */
[----:B--2---:R-:W2:Y:S02]  /*3620*/  FENCE.VIEW.ASYNC.S ;  /* 0x00000000000073c6 */ /* 0x004ea40000000000 */
[----:B--2---:R2:W-:Y:S01]  /*3630*/  SYNCS.ARRIVE.TRANS64.RED.A1T0 RZ, [R3+URZ], RZ ;  /* 0x000000ff03ff79a7 */ /* 0x0045e200081004ff */
[----:B------:R2:W3:Y:S01]  /*3640*/  @P0 SYNCS.PHASECHK.TRANS64.TRYWAIT P2, [UR6], R2 ;  /* 0x00000002ff0005a7 */ /* 0x0004e20008041106 */
[----:B------:R-:W-:Y:S01]  /*3650*/  ULEA.HI UR6, UR14, UR14, URZ, 0x1 ;  /* 0x0000000e0e067291 */ /* 0x000fe2000f8f08ff */
[----:B-1----:R-:W-:-:S03]  /*3660*/  LOP3.LUT P1, RZ, R6, 0x1, RZ, 0xc0, !PT ;  /* 0x0000000106ff7812 */ /* 0x002fc6000782c0ff */
[----:B------:R-:W-:Y:S02]  /*3670*/  USHF.L.U32 UR8, UR6, 0x5, URZ ;  /* 0x0000000506087899 */ /* 0x000fe400080006ff */
[----:B------:R-:W-:Y:S02]  /*3680*/  ULOP3.LUT UR6, UR6, 0xffe, URZ, 0xc0, !UPT ;  /* 0x00000ffe06067892 */ /* 0x000fe4000f8ec0ff */
[----:B------:R-:W-:Y:S02]  /*3690*/  ULOP3.LUT UR8, UR8, 0xffffffc0, URZ, 0xc0, !UPT ;  /* 0xffffffc008087892 */ /* 0x000fe4000f8ec0ff */
[----:B------:R-:W-:Y:S02]  /*36a0*/  UIADD3 UR6, UPT, UPT, -UR6, UR14, URZ ;  /* 0x0000000e06067290 */ /* 0x000fe4000fffe1ff */
[----:B------:R-:W-:Y:S01]  /*36b0*/  UIADD3 UR8, UPT, UPT, UR16, UR8, URZ ;  /* 0x0000000810087290 */ /* 0x000fe2000fffe0ff */
[----:B------:R-:W1:Y:S03]  /*36c0*/  SYNCS.PHASECHK.TRANS64.TRYWAIT P0, [UR7+0x130], R0 ;  /* 0x00013000ff0075a7 */ /* 0x000e660008001107 */
[----:B------:R-:W-:Y:S01]  /*36d0*/  ULEA UR8, UR6, UR8, 0x14 ;  /* 0x0000000806087291 */ /* 0x000fe2000f8ea0ff */
[----:B-123--:R-:W-:Y:S11]  /*36e0*/  @!P0 BRA `(.L_x_64) ;  /* 0x0000003800148947 */ /* 0x00eff60003800000 */
.L_x_140:
[----:B------:R-:W-:Y:S01]  /*36f0*/  IADD3 R10, PT, PT, R10, 0x1, RZ ;  /* 0x000000010a0a7810 */ /* 0x000fe20007ffe0ff */
[----:B------:R-:W-:Y:S06]  /*3700*/  BRA.U !UP3, `(.L_x_65) ;  /* 0x000000010bc07547 */ /* 0x000fec000b800000 */
[----:B------:R-:W-:Y:S01]  /*3710*/  UPLOP3.LUT UP4, UPT, UPT, UPT, UPT, 0x40, 0x4 ;  /* 0x000000000004789c */ /* 0x000fe20003f8e870 */
[----:B------:R-:W-:Y:S01]  /*3720*/  UMOV UR12, UR9 ;  /* 0x00000009000c7c82 */ /* 0x000fe20008000000 */
[----:B------:R-:W-:Y:S01]  /*3730*/  UMOV UR11, UR4 ;  /* 0x00000004000b7c82 */ /* 0x000fe20008000000 */
[----:B------:R-:W-:-:S08]  /*3740*/  UMOV UR17, UR13 ;  /* 0x0000000d00117c82 */ /* 0x000fd00008000000 */
.L_x_68:
[----:B------:R-:W-:Y:S02]  /*3750*/  UIADD3 UR12, UPT, UPT, UR12, 0x1, URZ ;  /* 0x000000010c0c7890 */ /* 0x000fe4000fffe0ff */
[----:B--2---:R-:W-:Y:S02]  /*3760*/  ULEA UR6, UR17, UR5, 0x3 ;  /* 0x0000000511067291 */ /* 0x004fe4000f8e18ff */
[----:B------:R-:W-:Y:S01]  /*3770*/  UISETP.NE.AND UP0, UPT, UR12, URZ, UPT ;  /* 0x000000ff0c00728c */ /* 0x000fe2000bf05270 */
[----:B---3--:R-:W-:Y:S10]  /*3780*/  @P2 BRA `(.L_x_66) ;  /* 0x00000000000c2947 */ /* 0x008ff40003800000 */
[----:B-1----:R-:W-:Y:S04]  /*3790*/  SHF.L.U32 R3, R8, 0x1f, RZ ;  /* 0x0000001f08037819 */ /* 0x002fe800000006ff */
[----:B------:R-:W1:Y:S02]  /*37a0*/  SYNCS.PHASECHK.TRANS64.TRYWAIT P0, [UR6], R3 ;  /* 0x00000003ff0075a7 */ /* 0x000e640008001106 */
[----:B-1----:R-:W-:Y:S05]  /*37b0*/  @!P0 BRA `(.L_x_67) ;  /* 0x0000003400f88947 */ /* 0x002fea0003800000 */
.L_x_66:
[----:B------:R-:W-:Y:S01]  /*37c0*/  UISETP.NE.AND UP1, UPT, UR11, 0x1, UPT ;  /* 0x000000010b00788c */ /* 0x000fe2000bf25270 */
[----:B------:R-:W-:Y:S01]  /*37d0*/  PLOP3.LUT P2, PT, PT, PT, PT, 0x80, 0x8 ;  /* 0x000000000008781c */ /* 0x000fe20003f4f070 */
[----:B------:R-:W-:Y:S02]  /*37e0*/  UIADD3 UR13, UPT, UPT, UR17, 0x1, URZ ;  /* 0x00000001110d7890 */ /* 0x000fe4000fffe0ff */
[----:B------:R-:W-:Y:S02]  /*37f0*/  ULEA UR28, UR17, UR15, 0x9 ;  /* 0x0000000f111c7291 */ /* 0x000fe4000f8e48ff */
[----:B------:R-:W-:Y:S01]  /*3800*/  UISETP.NE.AND UP2, UPT, UR13, 0xd, UPT ;  /* 0x0000000d0d00788c */ /* 0x000fe2000bf45270 */
[----:B------:R-:W-:Y:S01]  /*3810*/  PLOP3.LUT P0, PT, PT, PT, UP1, 0x80, 0x8 ;  /* 0x000000000008781c */ /* 0x000fe20003f0f018 */
[----:B------:R-:W-:Y:S02]  /*3820*/  UIADD3 UR40, UPT, UPT, UR28, 0x80, URZ ;  /* 0x000000801c287890 */ /* 0x000fe4000fffe0ff */
[----:B------:R-:W-:Y:S02]  /*3830*/  USEL UR27, URZ, 0x1, UP2 ;  /* 0x00000001ff1b7887 */ /* 0x000fe40009000000 */
[----:B------:R-:W-:Y:S02]  /*3840*/  USEL UR13, UR13, URZ, UP2 ;  /* 0x000000ff0d0d7287 */ /* 0x000fe40009000000 */
[----:B------:R-:W-:Y:S02]  /*3850*/  UIADD3 UR36, UPT, UPT, UR28, 0x100, URZ ;  /* 0x000001001c247890 */ /* 0x000fe4000fffe0ff */
[----:B------:R-:W-:Y:S01]  /*3860*/  @UP1 ULEA UR26, UR13, UR5, 0x3 ;  /* 0x000000050d1a1291 */ /* 0x000fe2000f8e18ff */
[----:B------:R-:W-:Y:S01]  /*3870*/  LOP3.LUT R8, R8, UR27, RZ, 0x3c, !PT ;  /* 0x0000001b08087c12 */ /* 0x000fe2000f8e3cff */
[----:B------:R-:W-:Y:S02]  /*3880*/  UIADD3 UR32, UPT, UPT, UR28, 0x180, URZ ;  /* 0x000001801c207890 */ /* 0x000fe4000fffe0ff */
[----:B------:R-:W-:Y:S01]  /*3890*/  UIADD3 UR6, UPT, UPT, UR6, 0x68, URZ ;  /* 0x0000006806067890 */ /* 0x000fe2000fffe0ff */
[----:B-1----:R-:W-:Y:S01]  /*38a0*/  @P0 SHF.L.U32 R0, R8, 0x1f, RZ ;  /* 0x0000001f08000819 */ /* 0x002fe200000006ff */
[----:B------:R-:W-:Y:S01]  /*38b0*/  UIADD3 UR11, UPT, UPT, UR11, -0x1, URZ ;  /* 0xffffffff0b0b7890 */ /* 0x000fe2000fffe0ff */
[----:B------:R-:W-:Y:S02]  /*38c0*/  UMOV UR29, 0x80004020 ;  /* 0x80004020001d7882 */ /* 0x000fe40000000000 */
[----:B------:R2:W3:Y:S01]  /*38d0*/  @P0 SYNCS.PHASECHK.TRANS64.TRYWAIT P2, [UR26], R0 ;  /* 0x00000000ff0005a7 */ /* 0x0004e2000804111a */
[----:B------:R-:W-:Y:S01]  /*38e0*/  ULEA UR26, UR17, UR10, 0x9 ;  /* 0x0000000a111a7291 */ /* 0x000fe2000f8e48ff */
[----:B------:R-:W-:Y:S01]  /*38f0*/  UMOV UR27, 0x40004040 ;  /* 0x40004040001b7882 */ /* 0x000fe20000000000 */
[----:B------:R-:W-:Y:S02]  /*3900*/  UMOV UR41, 0x80004020 ;  /* 0x8000402000297882 */ /* 0x000fe40000000000 */
[----:B------:R-:W-:Y:S02]  /*3910*/  UIADD3 UR38, UPT, UPT, UR26, 0x2, URZ ;  /* 0x000000021a267890 */ /* 0x000fe4000fffe0ff */
[----:B------:R-:W-:Y:S02]  /*3920*/  UIADD3 UR34, UPT, UPT, UR26, 0x4, URZ ;  /* 0x000000041a227890 */ /* 0x000fe4000fffe0ff */
[----:B------:R-:W-:Y:S01]  /*3930*/  UIADD3 UR30, UPT, UPT, UR26, 0x6, URZ ;  /* 0x000000061a1e7890 */ /* 0x000fe2000fffe0ff */
[----:B------:R2:W-:Y:S01]  /*3940*/  UTCQMMA gdesc[UR26], gdesc[UR28], tmem[UR8], tmem[UR24], idesc[UR25], UP4 ;  /* 0x00ff181c1a0075ea */ /* 0x0005e2000a000308 */
[----:B------:R-:W-:Y:S01]  /*3950*/  UPLOP3.LUT UP4, UPT, UPT, UPT, UPT, 0x80, 0x8 ;  /* 0x000000000008789c */ /* 0x000fe20003f8f070 */
[----:B------:R-:W-:Y:S01]  /*3960*/  UMOV UR39, 0x40004040 ;  /* 0x4000404000277882 */ /* 0x000fe20000000000 */
[----:B------:R-:W-:Y:S01]  /*3970*/  UMOV UR37, 0x80004020 ;  /* 0x8000402000257882 */ /* 0x000fe20000000000 */
[----:B------:R2:W-:Y:S01]  /*3980*/  UTCQMMA gdesc[UR38], gdesc[UR40], tmem[UR8], tmem[UR22], idesc[UR23], UPT ;  /* 0x00ff1628260075ea */ /* 0x0005e2000b800308 */
[----:B------:R-:W-:Y:S01]  /*3990*/  UMOV UR35, 0x40004040 ;  /* 0x4000404000237882 */ /* 0x000fe20000000000 */
[----:B------:R-:W-:Y:S01]  /*39a0*/  UMOV UR33, 0x80004020 ;  /* 0x8000402000217882 */ /* 0x000fe20000000000 */
[----:B------:R-:W-:Y:S01]  /*39b0*/  UMOV UR31, 0x40004040 ;  /* 0x40004040001f7882 */ /* 0x000fe20000000000 */
[----:B------:R2:W-:Y:S01]  /*39c0*/  UTCQMMA gdesc[UR34], gdesc[UR36], tmem[UR8], tmem[UR20], idesc[UR21], UPT ;  /* 0x00ff1424220075ea */ /* 0x0005e2000b800308 */
[----:B------:R2:W-:Y:S01]  /*39d0*/  UTCQMMA gdesc[UR30], gdesc[UR32], tmem[UR8], tmem[UR18], idesc[UR19], UPT ;  /* 0x00ff12201e0075ea */ /* 0x0005e2000b800308 */
[----:B------:R2:W-:Y:S01]  /*39e0*/  UTCBAR [UR6], URZ ;  /* 0x000000ff060073e9 */ /* 0x0005e200080000ff */
[----:B------:R-:W-:Y:S01]  /*39f0*/  UMOV UR17, UR13 ;  /* 0x0000000d00117c82 */ /* 0x000fe20008000000 */
[----:B------:R-:W-:Y:S05]  /*3a00*/  BRA.U UP0, `(.L_x_68) ;  /* 0xfffffffd00507547 */ /* 0x000fea000b83ffff */
.L_x_65:
[----:B------:R-:W-:Y:S01]  /*3a10*/  UIADD3 UR14, UPT, UPT, UR14, 0x1, URZ ;  /* 0x000000010e0e7890 */ /* 0x000fe2000fffe0ff */
[C---:B------:R-:W-:Y:S01]  /*3a20*/  ISETP.NE.AND P0, PT, R10.reuse, 0x2, PT ;  /* 0x000000020a00780c */ /* 0x040fe20003f05270 */
[----:B------:R-:W-:Y:S02]  /*3a30*/  UIADD3 UR7, UPT, UPT, UR7, 0x110, URZ ;  /* 0x0000011007077890 */ /* 0x000fe4000fffe0ff */
[----:B------:R-:W-:Y:S01]  /*3a40*/  UISETP.NE.AND UP0, UPT, UR14, 0x4, UPT ;  /* 0x000000040e00788c */ /* 0x000fe2000bf05270 */
[----:B-12---:R-:W-:Y:S02]  /*3a50*/  SEL R0, RZ, 0x1, P0 ;  /* 0x00000001ff007807 */ /* 0x006fe40000000000 */
[----:B------:R-:W-:Y:S01]  /*3a60*/  SEL R10, R10, RZ, P0 ;  /* 0x000000ff0a0a7207 */ /* 0x000fe20000000000 */
[----:B------:R-:W-:Y:S01]  /*3a70*/  USEL UR6, URZ, 0x1, UP0 ;  /* 0x00000001ff067887 */ /* 0x000fe20008000000 */
[----:B------:R-:W-:Y:S01]  /*3a80*/  LOP3.LUT R9, R9, R0, RZ, 0x3c, !PT ;  /* 0x0000000009097212 */ /* 0x000fe200078e3cff */
[----:B------:R-:W-:Y:S01]  /*3a90*/  USEL UR14, UR14, URZ, UP0 ;  /* 0x000000ff0e0e7287 */ /* 0x000fe20008000000 */
[----:B------:R1:W-:Y:S03]  /*3aa0*/  UTCBAR [UR7], URZ ;  /* 0x000000ff070073e9 */ /* 0x0003e600080000ff */
[----:B------:R-:W-:Y:S01]  /*3ab0*/  LOP3.LUT R11, R11, UR6, RZ, 0x3c, !PT ;  /* 0x000000060b0b7c12 */ /* 0x000fe2000f8e3cff */
[----:B------:R-:W-:Y:S07]  /*3ac0*/  @P1 BRA `(.L_x_69) ;  /* 0xfffffff800881947 */ /* 0x000fee000383ffff */
[----:B------:R-:W2:Y:S01]  /*3ad0*/  S2UR UR4, SR_CgaCtaId ;  /* 0x00000000000479c3 */ /* 0x000ea20000008800 */
[----:B------:R-:W-:Y:S01]  /*3ae0*/  ELECT P0, URZ, PT ;  /* 0x0000000000ff782f */ /* 0x000fe20003800000 */
[----:B------:R-:W-:Y:S01]  /*3af0*/  IMAD.MOV.U32 R0, RZ, RZ, 0x1 ;  /* 0x00000001ff007424 */ /* 0x000fe200078e00ff */
[----:B------:R-:W-:Y:S01]  /*3b00*/  UIADD3 UR5, UPT, UPT, UR5, 0x130, URZ ;  /* 0x0000013005057890 */ /* 0x000fe2000fffe0ff */
[----:B------:R-:W-:Y:S01]  /*3b10*/  SHF.L.U32 R3, R11, 0x1f, RZ ;  /* 0x0000001f0b037819 */ /* 0x000fe200000006ff */
[----:B------:R-:W-:-:S03]  /*3b20*/  UMOV UR6, 0x40 ;  /* 0x0000004000067882 */ /* 0x000fc60000000000 */
[----:B------:R-:W-:Y:S01]  /*3b30*/  UVIRTCOUNT.DEALLOC.SMPOOL 0x80 ;  /* 0x000000800000784c */ /* 0x000fe20000000000 */
[----:B--2---:R-:W-:Y:S02]  /*3b40*/  ULEA UR4, UR4, UR6, 0x18 ;  /* 0x0000000604047291 */ /* 0x004fe4000f8ec0ff */
[----:B------:R-:W-:-:S07]  /*3b50*/  ULEA UR6, UR14, UR5, 0x3 ;  /* 0x000000050e067291 */ /* 0x000fce000f8e18ff */
[----:B------:R2:W-:Y:S02]  /*3b60*/  @P0 STS.U8 [UR4+0x1c], R0 ;  /* 0x00001c00ff000988 */ /* 0x0005e40008000004 */
[----:B------:R-:W4:Y:S02]  /*3b70*/  SYNCS.PHASECHK.TRANS64.TRYWAIT P0, [UR6], R3 ;  /* 0x00000003ff0075a7 */ /* 0x000f240008001106 */
[----:B--2-4-:R-:W-:Y:S05]  /*3b80*/  @!P0 BRA `(.L_x_70) ;  /* 0x00000034001c8947 */ /* 0x014fea0003800000 */
.L_x_143:
[----:B-1----:R-:W-:-:S04]  /*3b90*/  UIADD3 UR7, UPT, UPT, UR14, 0x1, URZ ;  /* 0x000000010e077890 */ /* 0x002fc8000fffe0ff */
[----:B------:R-:W-:-:S04]  /*3ba0*/  UISETP.NE.AND UP0, UPT, UR7, 0x4, UPT ;  /* 0x000000040700788c */ /* 0x000fc8000bf05270 */
[----:B------:R-:W-:Y:S02]  /*3bb0*/  USEL UR8, URZ, 0x1, UP0 ;  /* 0x00000001ff087887 */ /* 0x000fe40008000000 */
[----:B------:R-:W-:-:S04]  /*3bc0*/  USEL UR7, UR7, URZ, UP0 ;  /* 0x000000ff07077287 */ /* 0x000fc80008000000 */
[----:B------:R-:W-:Y:S01]  /*3bd0*/  ULEA UR6, UR7, UR5, 0x3 ;  /* 0x0000000507067291 */ /* 0x000fe2000f8e18ff */
[----:B------:R-:W-:-:S04]  /*3be0*/  LOP3.LUT R2, R11, UR8, RZ, 0x3c, !PT ;  /* 0x000000080b027c12 */ /* 0x000fc8000f8e3cff */
[----:B--2---:R-:W-:-:S04]  /*3bf0*/  SHF.L.U32 R3, R2, 0x1f, RZ ;  /* 0x0000001f02037819 */ /* 0x004fc800000006ff */
[----:B------:R-:W1:Y:S02]  /*3c00*/  SYNCS.PHASECHK.TRANS64.TRYWAIT P0, [UR6], R3 ;  /* 0x00000003ff0075a7 */ /* 0x000e640008001106 */
[----:B-1----:R-:W-:Y:S05]  /*3c10*/  @!P0 BRA `(.L_x_71) ;  /* 0x0000003400108947 */ /* 0x002fea0003800000 */
.L_x_145:
        /* <DEDUP_REMOVED lines=9> */
.L_x_147:
[----:B------:R-:W-:-:S04]  /*3cb0*/  UIADD3 UR7, UPT, UPT, UR7, 0x1, URZ ;  /* 0x0000000107077890 */ /* 0x000fc8000fffe0ff */
[----:B------:R-:W-:-:S04]  /*3cc0*/  UISETP.NE.AND UP0, UPT, UR7, 0x4, UPT ;  /* 0x000000040700788c */ /* 0x000fc8000bf05270 */
[----:B------:R-:W-:Y:S02]  /*3cd0*/  USEL UR6, URZ, 0x1, UP0 ;  /* 0x00000001ff067887 */ /* 0x000fe40008000000 */
[----:B------:R-:W-:-:S04]  /*3ce0*/  USEL UR7, UR7, URZ, UP0 ;  /* 0x000000ff07077287 */ /* 0x000fc80008000000 */
[----:B------:R-:W-:Y:S01]  /*3cf0*/  ULEA UR7, UR7, UR5, 0x3 ;  /* 0x0000000507077291 */ /* 0x000fe2000f8e18ff */
[----:B-1----:R-:W-:-:S04]  /*3d00*/  LOP3.LUT R3, R2, UR6, RZ, 0x3c, !PT ;  /* 0x0000000602037c12 */ /* 0x002fc8000f8e3cff */
[----:B------:R-:W-:-:S04]  /*3d10*/  SHF.L.U32 R3, R3, 0x1f, RZ ;  /* 0x0000001f03037819 */ /* 0x000fc800000006ff */
[----:B------:R-:W1:Y:S02]  /*3d20*/  SYNCS.PHASECHK.TRANS64.TRYWAIT P0, [UR7], R3 ;  /* 0x00000003ff0075a7 */ /* 0x000e640008001107 */
[----:B-1----:R-:W-:Y:S05]  /*3d30*/  @!P0 BRA `(.L_x_73) ;  /* 0x0000003000f88947 */ /* 0x002fea0003800000 */
.L_x_149:
[----:B------:R-:W-:Y:S01]  /*3d40*/  NOP ;  /* 0x0000000000007918 */ /* 0x000fe20000000000 */
[----:B-1----:R-:W1:Y:S01]  /*3d50*/  LDS R0, [UR4+0x14] ;  /* 0x00001404ff007984 */ /* 0x002e620008000800 */
[----:B------:R-:W-:Y:S01]  /*3d60*/  ULOP3.LUT UR6, UR16, 0xffff, URZ, 0xc0, !UPT ;  /* 0x0000ffff10067892 */ /* 0x000fe2000f8ec0ff */
[----:B------:R-:W-:Y:S01]  /*3d70*/  UMOV UR8, 0xffff ;  /* 0x0000ffff00087882 */ /* 0x000fe20000000000 */
[----:B------:R-:W-:Y:S02]  /*3d80*/  UMOV UR5, 0x1 ;  /* 0x0000000100057882 */ /* 0x000fe40000000000 */
[----:B------:R-:W-:-:S04]  /*3d90*/  USHF.R.U32.HI UR6, URZ, 0x5, UR6 ;  /* 0x00000005ff067899 */ /* 0x000fc80008011606 */
[----:B------:R-:W-:Y:S02]  /*3da0*/  USHF.L.U32 UR8, UR8, UR6, URZ ;  /* 0x0000000608087299 */ /* 0x000fe400080006ff */
[----:B------:R-:W-:-:S04]  /*3db0*/  USHF.L.U32 UR5, UR5, UR6, URZ ;  /* 0x0000000605057299 */ /* 0x000fc800080006ff */
[----:B-1----:R-:W-:-:S04]  /*3dc0*/  LOP3.LUT R0, R0, UR8, RZ, 0xc0, !PT ;  /* 0x0000000800007c12 */ /* 0x002fc8000f8ec0ff */
[----:B------:R-:W-:-:S13]  /*3dd0*/  ISETP.NE.AND P0, PT, R0, UR8, PT ;  /* 0x0000000800007c0c */ /* 0x000fda000bf05270 */
[----:B------:R-:W-:Y:S05]  /*3de0*/  @P0 BRA `(.L_x_74) ;  /* 0x0000000000580947 */ /* 0x000fea0003800000 */
[----:B------:R-:W1:Y:S02]  /*3df0*/  LDS R0, [UR4+0x18] ;  /* 0x00001804ff007984 */ /* 0x000e640008000800 */
[----:B-1----:R-:W-:-:S04]  /*3e00*/  LOP3.LUT R0, R0, UR5, RZ, 0xc0, !PT ;  /* 0x0000000500007c12 */ /* 0x002fc8000f8ec0ff */
[----:B------:R-:W-:-:S13]  /*3e10*/  ISETP.NE.AND P0, PT, R0, UR5, PT ;  /* 0x0000000500007c0c */ /* 0x000fda000bf05270 */
[----:B------:R-:W-:Y:S05]  /*3e20*/  @P0 BRA `(.L_x_75) ;  /* 0x00000000003c0947 */ /* 0x000fea0003800000 */
[----:B------:R-:W1:Y:S01]  /*3e30*/  S2R R2, SR_LANEID ;  /* 0x0000000000027919 */ /* 0x000e620000000000 */
[----:B------:R-:W-:Y:S01]  /*3e40*/  ULOP3.LUT UR8, URZ, UR8, URZ, 0x33, !UPT ;  /* 0x00000008ff087292 */ /* 0x000fe2000f8e33ff */
[----:B------:R-:W-:Y:S01]  /*3e50*/  LOP3.LUT R4, RZ, UR5, RZ, 0x33, !PT ;  /* 0x00000005ff047c12 */ /* 0x000fe2000f8e33ff */
[----:B------:R-:W-:Y:S02]  /*3e60*/  VOTEU.ANY UR7, UPT, PT ;  /* 0x0000000000077886 */ /* 0x000fe400038e0100 */
[----:B------:R-:W-:Y:S01]  /*3e70*/  UFLO.U32 UR7, UR7 ;  /* 0x00000007000772bd */ /* 0x000fe200080e0000 */
[----:B------:R-:W2:Y:S01]  /*3e80*/  REDUX UR5, R4 ;  /* 0x00000000040573c4 */ /* 0x000ea20000000000 */
[----:B------:R-:W-:-:S06]  /*3e90*/  IMAD.U32 R0, RZ, RZ, UR8 ;  /* 0x00000008ff007e24 */ /* 0x000fcc000f8e00ff */
[----:B------:R4:W-:Y:S01]  /*3ea0*/  UTCATOMSWS.AND URZ, UR8 ;  /* 0x0000000800ff79e3 */ /* 0x0009e20008000000 */
[----:B------:R-:W3:Y:S01]  /*3eb0*/  REDUX UR6, R0 ;  /* 0x00000000000673c4 */ /* 0x000ee20000000000 */
[----:B-1----:R-:W-:Y:S01]  /*3ec0*/  ISETP.EQ.U32.AND P0, PT, R2, UR7, PT ;  /* 0x0000000702007c0c */ /* 0x002fe2000bf02070 */
[----:B--2---:R-:W-:Y:S01]  /*3ed0*/  IMAD.U32 R2, RZ, RZ, UR5 ;  /* 0x00000005ff027e24 */ /* 0x004fe2000f8e00ff */
[----:B---3--:R-:W-:-:S11]  /*3ee0*/  MOV R3, UR6 ;  /* 0x0000000600037c02 */ /* 0x008fd60008000f00 */
[----:B------:R4:W-:Y:S04]  /*3ef0*/  @P0 ATOMS.AND RZ, [UR4+0x14], R3 ;  /* 0x00001403ffff098c */ /* 0x0009e8000a800004 */
[----:B------:R4:W-:Y:S01]  /*3f00*/  @P0 ATOMS.AND RZ, [UR4+0x18], R2 ;  /* 0x00001802ffff098c */ /* 0x0009e2000a800004 */
[----:B------:R-:W-:Y:S05]  /*3f10*/  BRA `(.L_x_76) ;  /* 0x0000000000147947 */ /* 0x000fea0003800000 */
.L_x_75:
[----:B------:R-:W-:Y:S02]  /*3f20*/  MOV R2, 0x3f40 ;  /* 0x00003f4000027802 */ /* 0x000fe40000000f00 */
[----:B---3-5:R-:W-:Y:S05]  /*3f30*/  CALL.REL.NOINC `($__internal_0_$__cuda_sm10x_tcgen05_guardrail_trap_col_being_dealloced_not_returned_by_alloc) ;  /* 0x0000003400147944 */ /* 0x028fea0003c00000 */
[----:B------:R-:W-:Y:S05]  /*3f40*/  BRA `(.L_x_76) ;  /* 0x0000000000087947 */ /* 0x000fea0003800000 */
.L_x_74:
[----:B------:R-:W-:Y:S02]  /*3f50*/  MOV R2, 0x3f70 ;  /* 0x00003f7000027802 */ /* 0x000fe40000000f00 */
[----:B---3-5:R-:W-:Y:S05]  /*3f60*/  CALL.REL.NOINC `($__internal_2_$__cuda_sm10x_tcgen05_guardrail_trap_unallocated_columns_being_dealloced) ;  /* 0x0000003400207944 */ /* 0x028fea0003c00000 */
.L_x_76:
[----:B------:R-:W-:Y:S01]  /*3f70*/  NOP ;  /* 0x0000000000007918 */ /* 0x000fe20000000000 */
[----:B----4-:R-:W-:Y:S05]  /*3f80*/  EXIT ;  /* 0x000000000000794d */ /* 0x010fea0003800000 */
.L_x_58:
[----:B------:R-:W-:-:S09]  /*3f90*/  UISETP.NE.OR UP2, UPT, UR8, 0x3, !UP2 ;  /* 0x000000030800788c */ /* 0x000fd2000d745670 */
[----:B------:R-:W-:Y:S05]  /*3fa0*/  BRA.U UP2, `(.L_x_77) ;  /* 0x0000000902c87547 */ /* 0x000fea000b800000 */
[----:B------:R-:W1:Y:S01]  /*3fb0*/  LDCU.64 UR6, c[0x0][0x888] ;  /* 0x00011100ff0677ac */ /* 0x000e620008000a00 */
[----:B------:R-:W2:Y:S01]  /*3fc0*/  LDC R0, c[0x0][0xb30] ;  /* 0x0002cc00ff007b82 */ /* 0x000ea20000000800 */
[----:B------:R-:W-:Y:S01]  /*3fd0*/  IMAD.MOV.U32 R30, RZ, RZ, 0x1 ;  /* 0x00000001ff1e7424 */ /* 0x000fe200078e00ff */
[----:B------:R-:W-:Y:S01]  /*3fe0*/  CS2R R28, SRZ ;  /* 0x00000000001c7805 */ /* 0x000fe2000001ff00 */
[----:B------:R-:W4:Y:S01]  /*3ff0*/  LDCU.64 UR4, c[0x0][0x890] ;  /* 0x00011200ff0477ac */ /* 0x000f220008000a00 */
[----:B------:R-:W-:Y:S01]  /*4000*/  IMAD.MOV.U32 R25, RZ, RZ, 0x1000 ;  /* 0x00001000ff197424 */ /* 0x000fe200078e00ff */
[----:B------:R-:W-:-:S03]  /*4010*/  UMOV UR8, 0x400 ;  /* 0x0000040000087882 */ /* 0x000fc60000000000 */
[----:B------:R-:W3:Y:S01]  /*4020*/  LDC R19, c[0x0][0x370] ;  /* 0x0000dc00ff137b82 */ /* 0x000ee20000000800 */
[----:B------:R-:W-:-:S07]  /*4030*/  UPLOP3.LUT UP1, UPT, UPT, UPT, UPT, 0x40, 0x4 ;  /* 0x000000000004789c */ /* 0x000fce0003f2e870 */
[----:B------:R-:W3:Y:S01]  /*4040*/  LDC R2, c[0x0][0xb0c] ;  /* 0x0002c300ff027b82 */ /* 0x000ee20000000800 */
[----:B-1----:R-:W-:Y:S02]  /*4050*/  UISETP.NE.U32.AND UP2, UPT, UR6, URZ, UPT ;  /* 0x000000ff0600728c */ /* 0x002fe4000bf45070 */
[----:B------:R-:W-:Y:S02]  /*4060*/  ULEA UR6, UR37, UR8, 0x18 ;  /* 0x0000000825067291 */ /* 0x000fe4000f8ec0ff */
[----:B------:R-:W-:Y:S02]  /*4070*/  UISETP.NE.AND.EX UP2, UPT, UR7, URZ, UPT, UP2 ;  /* 0x000000ff0700728c */ /* 0x000fe4000bf45320 */
[----:B------:R-:W-:Y:S01]  /*4080*/  UIADD3 UR7, UPT, UPT, UR6, 0xd0, URZ ;  /* 0x000000d006077890 */ /* 0x000fe2000fffe0ff */
[----:B------:R-:W1:Y:S01]  /*4090*/  LDC R18, c[0x0][0xb20] ;  /* 0x0002c800ff127b82 */ /* 0x000e620000000800 */
[----:B----4-:R-:W-:Y:S01]  /*40a0*/  UISETP.NE.U32.AND UP3, UPT, UR4, URZ, UPT ;  /* 0x000000ff0400728c */ /* 0x010fe2000bf65070 */
[----:B--2---:R-:W-:Y:S01]  /*40b0*/  ISETP.NE.AND P1, PT, R0, 0x1, PT ;  /* 0x000000010000780c */ /* 0x004fe20003f25270 */
[----:B------:R-:W-:-:S02]  /*40c0*/  UPRMT UR37, UR37, 0x654, UR7 ;  /* 0x0000065425257896 */ /* 0x000fc40008000007 */
[----:B------:R-:W-:-:S03]  /*40d0*/  UISETP.NE.AND.EX UP3, UPT, UR5, URZ, UPT, UP3 ;  /* 0x000000ff0500728c */ /* 0x000fc6000bf65330 */
[----:B------:R-:W2:Y:S08]  /*40e0*/  LDC.64 R32, c[0x0][0x348] ;  /* 0x0000d200ff207b82 */ /* 0x000eb00000000a00 */
[----:B------:R-:W4:Y:S08]  /*40f0*/  LDC.64 R16, c[0x0][0xb10] ;  /* 0x0002c400ff107b82 */ /* 0x000f300000000a00 */
[----:B------:R-:W1:Y:S08]  /*4100*/  LDC.64 R6, c[0x0][0xb18] ;  /* 0x0002c600ff067b82 */ /* 0x000e700000000a00 */
[----:B------:R-:W1:Y:S08]  /*4110*/  LDC.64 R4, c[0x0][0xb28] ;  /* 0x0002ca00ff047b82 */ /* 0x000e700000000a00 */
[----:B---3--:R-:W1:Y:S02]  /*4120*/  LDC R24, c[0x0][0x374] ;  /* 0x0000dd00ff187b82 */ /* 0x008e640000000800 */
.L_x_85:
[C---:B------:R-:W-:Y:S02]  /*4130*/  LEA R0, R29.reuse, UR6, 0x3 ;  /* 0x000000061d007c11 */ /* 0x040fe4000f8e18ff */
[----:B------:R-:W-:Y:S02]  /*4140*/  SHF.L.U32 R3, R28, 0x1f, RZ ;  /* 0x0000001f1c037819 */ /* 0x000fe400000006ff */
[----:B------:R-:W-:Y:S02]  /*4150*/  LEA R20, R29, UR6, 0x4 ;  /* 0x000000061d147c11 */ /* 0x000fe4000f8e20ff */
[----:B---3--:R-:W3:Y:S02]  /*4160*/  SYNCS.PHASECHK.TRANS64.TRYWAIT P0, [R0+URZ+0xf0], R3 ;  /* 0x0000f003000075a7 */ /* 0x008ee400080011ff */
[----:B---3--:R-:W-:Y:S05]  /*4170*/  @!P0 BRA `(.L_x_78) ;  /* 0x0000003000008947 */ /* 0x008fea0003800000 */
.L_x_150:
[----:B------:R-:W-:Y:S01]  /*4180*/  ISETP.GE.AND P0, PT, R40, 0x1, PT ;  /* 0x000000012800780c */ /* 0x000fe20003f06270 */
[----:B------:R-:W1:Y:S01]  /*4190*/  LDS.128 R20, [R20+0x180] ;  /* 0x0001800014147984 */ /* 0x000e620000000c00 */
[----:B------:R-:W-:Y:S01]  /*41a0*/  ISETP.NE.U32.AND P4, PT, RZ, UR4, PT ;  /* 0x00000004ff007c0c */ /* 0x000fe2000bf85070 */
[----:B---3--:R-:W-:Y:S01]  /*41b0*/  VIADD R0, R0, 0x100 ;  /* 0x0000010000007836 */ /* 0x008fe20000000000 */
[----:B------:R-:W-:Y:S02]  /*41c0*/  SHF.L.U32 R26, R30, 0x1f, RZ ;  /* 0x0000001f1e1a7819 */ /* 0x000fe400000006ff */
[----:B------:R-:W-:Y:S02]  /*41d0*/  ISETP.NE.AND.EX P4, PT, RZ, UR5, PT, P4 ;  /* 0x00000005ff007c0c */ /* 0x000fe4000bf85340 */
[----:B------:R-:W-:Y:S01]  /*41e0*/  PRMT R0, RZ, 0x654, R0 ;  /* 0x00000654ff007816 */ /* 0x000fe20000000000 */
[----:B------:R-:W-:Y:S01]  /*41f0*/  @!PT LDS RZ, [RZ] ;  /* 0x00000000fffff984 */ /* 0x000fe20000000800 */
[----:B------:R-:W-:Y:S01]  /*4200*/  @!PT LDS RZ, [RZ] ;  /* 0x00000000fffff984 */ /* 0x000fe20000000800 */
[----:B------:R-:W-:Y:S01]  /*4210*/  @!PT LDS RZ, [RZ] ;  /* 0x00000000fffff984 */ /* 0x000fe20000000800 */
[----:B------:R-:W-:Y:S01]  /*4220*/  @!PT LDS RZ, [RZ] ;  /* 0x00000000fffff984 */ /* 0x000fe20000000800 */
[----:B------:R3:W-:Y:S06]  /*4230*/  MEMBAR.ALL.CTA ;  /* 0x0000000000007992 */ /* 0x0007ec0000008000 */
[----:B---3--:R-:W3:Y:S02]  /*4240*/  FENCE.VIEW.ASYNC.S ;  /* 0x00000000000073c6 */ /* 0x008ee40000000000 */
[----:B---3--:R3:W-:Y:S01]  /*4250*/  SYNCS.ARRIVE.TRANS64.RED.A1T0 RZ, [R0+URZ], RZ ;  /* 0x000000ff00ff79a7 */ /* 0x0087e200081004ff */
[----:B-1----:R-:W-:Y:S11]  /*4260*/  LOP3.LUT P3, RZ, R22, 0x1, RZ, 0xc0, !PT ;  /* 0x0000000116ff7812 */ /* 0x002ff6000786c0ff */
[----:B------:R-:W-:Y:S02]  /*4270*/  @!UPT UIADD3 URZ, UPT, UPT, URZ, URZ, URZ ;  /* 0x000000fffffff290 */ /* 0x000fe4000fffe0ff */
[----:B------:R-:W-:Y:S02]  /*4280*/  @P3 MOV R13, R20 ;  /* 0x00000014000d3202 */ /* 0x000fe40000000f00 */
[----:B------:R-:W-:Y:S01]  /*4290*/  @P3 LOP3.LUT R8, R21, 0xffff, RZ, 0xc0, !PT ;  /* 0x0000ffff15083812 */ /* 0x000fe200078ec0ff */
[----:B---3--:R-:W-:Y:S06]  /*42a0*/  @!P0 BRA `(.L_x_79) ;  /* 0x0000000000a48947 */ /* 0x008fec0003800000 */
[----:B------:R-:W-:Y:S01]  /*42b0*/  IMAD.HI.U32 R31, R24, R7, RZ ;  /* 0x00000007181f7227 */ /* 0x000fe200078e00ff */
[----:B------:R-:W-:Y:S02]  /*42c0*/  ISETP.NE.AND P0, PT, R6, 0x1, PT ;  /* 0x000000010600780c */ /* 0x000fe40003f05270 */
[----:B------:R-:W-:Y:S01]  /*42d0*/  ISETP.NE.AND P2, PT, R40, 0x1, PT ;  /* 0x000000012800780c */ /* 0x000fe20003f45270 */
[----:B----4-:R-:W-:Y:S01]  /*42e0*/  IMAD.HI.U32 R34, R19, R16, RZ ;  /* 0x0000001013227227 */ /* 0x010fe200078e00ff */
[----:B------:R-:W-:Y:S02]  /*42f0*/  SHF.R.U32.HI R31, RZ, R18, R31 ;  /* 0x00000012ff1f7219 */ /* 0x000fe4000001161f */
[----:B------:R-:W-:Y:S01]  /*4300*/  ISETP.NE.AND P5, PT, R2, 0x1, PT ;  /* 0x000000010200780c */ /* 0x000fe20003fa5270 */
[----:B------:R-:W-:Y:S01]  /*4310*/  IMAD.HI.U32 R36, R13, R16, RZ ;  /* 0x000000100d247227 */ /* 0x000fe200078e00ff */
[----:B------:R-:W-:Y:S02]  /*4320*/  SHF.R.U32.HI R34, RZ, R17, R34 ;  /* 0x00000011ff227219 */ /* 0x000fe40000011622 */
[----:B------:R-:W-:Y:S01]  /*4330*/  SEL R3, R24, R31, !P0 ;  /* 0x0000001f18037207 */ /* 0x000fe20004000000 */
[C---:B------:R-:W-:Y:S01]  /*4340*/  IMAD.HI.U32 R31, R8.reuse, R7, RZ ;  /* 0x00000007081f7227 */ /* 0x040fe200078e00ff */
[----:B------:R-:W-:Y:S02]  /*4350*/  SEL R11, R19, R34, !P5 ;  /* 0x00000022130b7207 */ /* 0x000fe40006800000 */
[----:B------:R-:W-:Y:S01]  /*4360*/  SHF.R.U32.HI R36, RZ, R17, R36 ;  /* 0x00000011ff247219 */ /* 0x000fe20000011624 */
[----:B------:R-:W-:Y:S01]  /*4370*/  IMAD.HI.U32 R38, R3, R4, RZ ;  /* 0x0000000403267227 */ /* 0x000fe200078e00ff */
[----:B------:R-:W-:Y:S03]  /*4380*/  SHF.R.U32.HI R31, RZ, R18, R31 ;  /* 0x00000012ff1f7219 */ /* 0x000fe6000001161f */
[----:B------:R-:W-:Y:S01]  /*4390*/  IMAD.HI.U32 R34, R11, R4, RZ ;  /* 0x000000040b227227 */ /* 0x000fe200078e00ff */
[----:B------:R-:W-:Y:S02]  /*43a0*/  @P2 SHF.R.U32.HI R3, RZ, R5, R38 ;  /* 0x00000005ff032219 */ /* 0x000fe40000011626 */
[----:B------:R-:W-:Y:S02]  /*43b0*/  SEL R9, R8, R31, !P0 ;  /* 0x0000001f08097207 */ /* 0x000fe40004000000 */
[----:B------:R-:W-:Y:S01]  /*43c0*/  @P2 SHF.R.U32.HI R11, RZ, R5, R34 ;  /* 0x00000005ff0b2219 */ /* 0x000fe20000011622 */
[C---:B------:R-:W-:Y:S01]  /*43d0*/  IMAD R10, R40.reuse, R3, RZ ;  /* 0x00000003280a7224 */ /* 0x040fe200078e02ff */
[----:B------:R-:W-:Y:S01]  /*43e0*/  SEL R3, R13, R36, !P5 ;  /* 0x000000240d037207 */ /* 0x000fe20006800000 */
[C---:B------:R-:W-:Y:S03]  /*43f0*/  IMAD.HI.U32 R14, R9.reuse, R4, RZ ;  /* 0x00000004090e7227 */ /* 0x040fe600078e00ff */
[----:B------:R-:W-:Y:S01]  /*4400*/  ISETP.GE.AND P0, PT, R9, R10, PT ;  /* 0x0000000a0900720c */ /* 0x000fe20003f06270 */
[C---:B------:R-:W-:Y:S01]  /*4410*/  IMAD R12, R40.reuse, R11, RZ ;  /* 0x0000000b280c7224 */ /* 0x040fe200078e02ff */
[-C--:B------:R-:W-:Y:S04]  /*4420*/  SHF.R.U32.HI R14, RZ, R5.reuse, R14 ;  /* 0x00000005ff0e7219 */ /* 0x080fe8000001160e */
[----:B------:R-:W-:Y:S02]  /*4430*/  ISETP.GE.OR P0, PT, R3, R12, P0 ;  /* 0x0000000c0300720c */ /* 0x000fe40000706670 */
[----:B------:R-:W-:Y:S05]  /*4440*/  SEL R15, R9, R14, !P2 ;  /* 0x0000000e090f7207 */ /* 0x000fea0005000000 */
[----:B------:R-:W-:Y:S04]  /*4450*/  IMAD.MOV R14, RZ, RZ, -R15 ;  /* 0x000000ffff0e7224 */ /* 0x000fe800078e0a0f */
[----:B------:R-:W-:Y:S02]  /*4460*/  IMAD R14, R40, R14, R9 ;  /* 0x0000000e280e7224 */ /* 0x000fe400078e0209 */
[C---:B------:R-:W-:Y:S05]  /*4470*/  @!P0 IMAD.HI.U32 R10, R3.reuse, R4, RZ ;  /* 0x00000004030a8227 */ /* 0x040fea00078e00ff */
[----:B------:R-:W-:Y:S04]  /*4480*/  @!P0 SHF.R.U32.HI R10, RZ, R5, R10 ;  /* 0x00000005ff0a8219 */ /* 0x000fe8000001160a */
[----:B------:R-:W-:Y:S01]  /*4490*/  @!P0 SEL R0, R3, R10, !P2 ;  /* 0x0000000a03008207 */ /* 0x000fe20005000000 */
[----:B------:R-:W-:Y:S03]  /*44a0*/  IMAD.MOV R10, RZ, RZ, -R3 ;  /* 0x000000ffff0a7224 */ /* 0x000fe600078e0a03 */
[----:B------:R-:W-:Y:S01]  /*44b0*/  @!P0 IADD3 R15, PT, PT, R15, -R0, RZ ;  /* 0x800000000f0f8210 */ /* 0x000fe20007ffe0ff */
[----:B------:R-:W-:Y:S01]  /*44c0*/  @!P0 IMAD R0, R11, R14, R0 ;  /* 0x0000000e0b008224 */ /* 0x000fe200078e0200 */
[----:B------:R-:W-:Y:S01]  /*44d0*/  IADD3 R11, PT, PT, -R9, RZ, RZ ;  /* 0x000000ff090b7210 */ /* 0x000fe20007ffe1ff */
[----:B------:R-:W-:Y:S02]  /*44e0*/  IMAD R13, R2, R10, R13 ;  /* 0x0000000a020d7224 */ /* 0x000fe400078e020d */
[----:B------:R-:W-:Y:S02]  /*44f0*/  @!P0 IMAD R9, R15, R40, R3 ;  /* 0x000000280f098224 */ /* 0x000fe400078e0203 */
[----:B------:R-:W-:Y:S02]  /*4500*/  @!P0 IMAD.MOV.U32 R3, RZ, RZ, R0 ;  /* 0x000000ffff038224 */ /* 0x000fe400078e0000 */
[----:B------:R-:W-:Y:S02]  /*4510*/  IMAD R8, R6, R11, R8 ;  /* 0x0000000b06087224 */ /* 0x000fe400078e0208 */
[----:B------:R-:W-:Y:S02]  /*4520*/  IMAD R13, R3, R2, R13 ;  /* 0x00000002030d7224 */ /* 0x000fe400078e020d */
[----:B------:R-:W-:Y:S02]  /*4530*/  IMAD R8, R9, R6, R8 ;  /* 0x0000000609087224 */ /* 0x000fe400078e0208 */
.L_x_79:
[----:B------:R-:W-:Y:S05]  /*4540*/  BRA.U UP1, `(.L_x_80) ;  /* 0x0000000101107547 */ /* 0x000fea000b800000 */
[----:B------:R-:W-:Y:S04]  /*4550*/  MOV R0, UR13 ;  /* 0x0000000d00007c02 */ /* 0x000fe80008000f00 */
[----:B------:R-:W-:Y:S04]  /*4560*/  SHF.L.U32 R3, R0, 0x1f, RZ ;  /* 0x0000001f00037819 */ /* 0x000fe800000006ff */
[----:B------:R-:W1:Y:S02]  /*4570*/  SYNCS.PHASECHK.TRANS64.TRYWAIT P0, [UR6+0xe8], R3 ;  /* 0x0000e803ff0075a7 */ /* 0x000e640008001106 */
[----:B-1----:R-:W-:Y:S05]  /*4580*/  @!P0 BRA `(.L_x_81) ;  /* 0x0000002c00108947 */ /* 0x002fea0003800000 */
.L_x_80:
[----:B------:R-:W-:Y:S05]  /*4590*/  BRA.U !UP3, `(.L_x_82) ;  /* 0x000000010b347547 */ /* 0x000fea000b800000 */
[----:B------:R-:W-:Y:S01]  /*45a0*/  UPLOP3.LUT UP0, UPT, UPT, UPT, UP2, 0x80, 0x8 ;  /* 0x000000000008789c */ /* 0x000fe20003f0f020 */
[----:B-1----:R-:W-:Y:S02]  /*45b0*/  HFMA2 R0, -RZ, RZ, 0, 5.9604644775390625e-08 ;  /* 0x00000001ff007431 */ /* 0x002fe400000001ff */
[----:B------:R-:W-:Y:S03]  /*45c0*/  IMAD.MOV.U32 R96, RZ, RZ, 0x1 ;  /* 0x00000001ff607424 */ /* 0x000fe600078e00ff */
[----:B------:R-:W-:Y:S05]  /*45d0*/  PLOP3.LUT P0, PT, PT, PT, UP0, 0x80, 0x8 ;  /* 0x000000000008781c */ /* 0x000fea0003f0f008 */
[----:B------:R-:W1:Y:S01]  /*45e0*/  @UP0 LDCU.64 UR8, c[0x0][0x888] ;  /* 0x00011100ff0807ac */ /* 0x000e620008000a00 */
[----:B------:R-:W-:Y:S07]  /*45f0*/  @UP0 UIMAD UR7, UR36, UR4, URZ ;  /* 0x00000004240702a4 */ /* 0x000fee000f8e02ff */
[----:B------:R-:W-:Y:S01]  /*4600*/  @!P0 PRMT R96, R0, 0x7610, R96 ;  /* 0x0000761000608816 */ /* 0x000fe20000000060 */
[----:B-1----:R-:W-:Y:S03]  /*4610*/  @UP0 UIMAD.WIDE UR8, UR7, 0x4, UR8 ;  /* 0x00000004070808a5 */ /* 0x002fe6000f8e0208 */
[----:B------:R-:W1:Y:S03]  /*4620*/  @!UP0 LDCU UR7, c[0x0][0x880] ;  /* 0x00011000ff0787ac */ /* 0x000e660008000800 */
[----:B------:R-:W-:Y:S01]  /*4630*/  IMAD.U32 R10, RZ, RZ, UR8 ;  /* 0x00000008ff0a7e24 */ /* 0x000fe2000f8e00ff */
[----:B------:R-:W-:Y:S05]  /*4640*/  MOV R11, UR9 ;  /* 0x00000009000b7c02 */ /* 0x000fea0008000f00 */
[----:B-----5:R3:W5:Y:S02]  /*4650*/  @P0 LDG.E R49, desc[UR40][R10.64] ;  /* 0x000000280a310981 */ /* 0x020764000c1e1900 */
[----:B-1-3--:R-:W-:Y:S07]  /*4660*/  @!P0 IMAD.U32 R49, RZ, RZ, UR7 ;  /* 0x00000007ff318e24 */ /* 0x00afee000f8e00ff */
.L_x_82:
[----:B-----5:R-:W-:Y:S01]  /*4670*/  @!P4 FSETP.EQ.AND P5, PT, R49, RZ, PT ;  /* 0x000000ff3100c20b */ /* 0x020fe20003fa2000 */
[----:B------:R-:W-:Y:S01]  /*4680*/  @!UPT UIADD3 URZ, UPT, UPT, URZ, URZ, URZ ;  /* 0x000000fffffff290 */ /* 0x000fe2000fffe0ff */
[----:B------:R-:W-:Y:S11]  /*4690*/  @!P4 BRA `(.L_x_83) ;  /* 0x000000000014c947 */ /* 0x000ff60003800000 */
[----:B------:R-:W-:Y:S02]  /*46a0*/  LOP3.LUT P0, RZ, R96, 0xff, RZ, 0xc0, !PT ;  /* 0x000000ff60ff7812 */ /* 0x000fe4000780c0ff */
[----:B------:R-:W-:Y:S04]  /*46b0*/  PLOP3.LUT P5, PT, PT, PT, UP0, 0x80, 0x8 ;  /* 0x000000000008781c */ /* 0x000fe80003faf008 */
[----:B------:R-:W-:Y:S07]  /*46c0*/  PLOP3.LUT P5, PT, P5, PT, PT, 0x8, 0x80 ;  /* 0x000000000080781c */ /* 0x000fee0002fae170 */
[----:B------:R-:W-:Y:S11]  /*46d0*/  @P0 FSETP.EQ.AND P5, PT, R49, RZ, PT ;  /* 0x000000ff3100020b */ /* 0x000ff60003fa2000 */
[----:B------:R-:W-:Y:S02]  /*46e0*/  @!UPT UIADD3 URZ, UPT, UPT, URZ, URZ, URZ ;  /* 0x000000fffffff290 */ /* 0x000fe4000fffe0ff */
.L_x_83:
[----:B------:R-:W3:Y:S01]  /*46f0*/  SYNCS.PHASECHK.TRANS64.TRYWAIT P4, [UR6+0xd8], R26 ;  /* 0x0000d81aff0075a7 */ /* 0x000ee20008081106 */
[----:B------:R-:W-:Y:S01]  /*4700*/  @P3 SHF.R.U32.HI R27, RZ, 0x10, R21 ;  /* 0x00000010ff1b3819 */ /* 0x000fe20000011615 */
[----:B------:R-:W-:Y:S01]  /*4710*/  VIADD R29, R29, 0x1 ;  /* 0x000000011d1d7836 */ /* 0x000fe20000000000 */
[----:B------:R-:W5:Y:S08]  /*4720*/  LDC.64 R14, c[0x0][0xb10] ;  /* 0x0002c400ff0e7b82 */ /* 0x000f700000000a00 */
[----:B------:R-:W2:Y:S08]  /*4730*/  LDC.64 R10, c[0x0][0xb18] ;  /* 0x0002c600ff0a7b82 */ /* 0x000eb00000000a00 */
[----:B-1----:R-:W1:Y:S08]  /*4740*/  @!P1 LDC R0, c[0x0][0xb20] ;  /* 0x0002c800ff009b82 */ /* 0x002e700000000800 */
[----:B------:R-:W4:Y:S01]  /*4750*/  @!P1 LDC R3, c[0x0][0xb0c] ;  /* 0x0002c300ff039b82 */ /* 0x000f220000000800 */
[----:B-----5:R-:W-:Y:S05]  /*4760*/  @!P1 IMAD.HI.U32 R14, R13, R14, RZ ;  /* 0x0000000e0d0e9227 */ /* 0x020fea00078e00ff */
[----:B------:R-:W-:Y:S01]  /*4770*/  @!P1 SHF.R.U32.HI R14, RZ, R15, R14 ;  /* 0x0000000fff0e9219 */ /* 0x000fe2000001160e */
[----:B--2---:R-:W-:Y:S01]  /*4780*/  @!P1 IMAD.HI.U32 R11, R8, R11, RZ ;  /* 0x0000000b080b9227 */ /* 0x004fe200078e00ff */
[----:B------:R-:W-:Y:S04]  /*4790*/  @!P1 ISETP.NE.AND P0, PT, R10, 0x1, PT ;  /* 0x000000010a00980c */ /* 0x000fe80003f05270 */
[----:B-1----:R-:W-:Y:S02]  /*47a0*/  @!P1 SHF.R.U32.HI R9, RZ, R0, R11 ;  /* 0x00000000ff099219 */ /* 0x002fe4000001160b */
[----:B----4-:R-:W-:Y:S02]  /*47b0*/  @!P1 ISETP.NE.AND P2, PT, R3, 0x1, PT ;  /* 0x000000010300980c */ /* 0x010fe40003f45270 */
[----:B------:R-:W-:Y:S02]  /*47c0*/  @!P1 SEL R9, R8, R9, !P0 ;  /* 0x0000000908099207 */ /* 0x000fe40004000000 */
[----:B------:R-:W-:Y:S02]  /*47d0*/  ELECT P0, URZ, PT ;  /* 0x0000000000ff782f */ /* 0x000fe40003800000 */
[----:B------:R-:W-:Y:S05]  /*47e0*/  @!P1 SEL R14, R13, R14, !P2 ;  /* 0x0000000e0d0e9207 */ /* 0x000fea0005000000 */
[----:B------:R-:W-:Y:S02]  /*47f0*/  @!P1 IMAD.IADD R0, R9, 0x1, -R14 ;  /* 0x0000000109009824 */ /* 0x000fe400078e0a0e */
[----:B------:R-:W-:Y:S02]  /*4800*/  @!P1 IMAD.IADD R9, R14, 0x1, -R9 ;  /* 0x000000010e099824 */ /* 0x000fe400078e0a09 */
[----:B------:R-:W-:Y:S02]  /*4810*/  @!P1 IMAD R13, R0, R3, R13 ;  /* 0x00000003000d9224 */ /* 0x000fe400078e020d */
[----:B------:R-:W-:Y:S01]  /*4820*/  @!P1 IMAD R8, R9, R10, R8 ;  /* 0x0000000a09089224 */ /* 0x000fe200078e0208 */
[----:B---3--:R-:W-:Y:S06]  /*4830*/  @!P4 BRA `(.L_x_84) ;  /* 0x00000028007cc947 */ /* 0x008fec0003800000 */
.L_x_153:
[----:B------:R-:W-:Y:S01]  /*4840*/  PLOP3.LUT P5, PT, P5, P0, PT, 0xf2, 0x2f ;  /* 0x00000000002f781c */ /* 0x000fe20002fa1e72 */
[----:B------:R-:W-:Y:S01]  /*4850*/  UMOV UR14, 0x0 ;  /* 0x00000000000e7882 */ /* 0x000fe20000000000 */
[----:B------:R-:W-:Y:S01]  /*4860*/  LOP3.LUT R30, R30, 0x1, RZ, 0x3c, !PT ;  /* 0x000000011e1e7812 */ /* 0x000fe200078e3cff */
[----:B------:R-:W-:Y:S01]  /*4870*/  UMOV UR15, 0x10000000 ;  /* 0x10000000000f7882 */ /* 0x000fe20000000000 */
[----:B------:R-:W-:Y:S01]  /*4880*/  UMOV UR12, UR36 ;  /* 0x00000024000c7c82 */ /* 0x000fe20008000000 */
[----:B------:R-:W-:Y:S08]  /*4890*/  @P3 R2UR UR36, R27 ;  /* 0x000000001b2432ca */ /* 0x000ff000000e0000 */
[----:B-1----:R-:W-:Y:S01]  /*48a0*/  @!P5 IADD3 R3, P0, PT, R32, 0x580, RZ ;  /* 0x000005802003d810 */ /* 0x002fe20007f1e0ff */
[----:B------:R-:W-:Y:S01]  /*48b0*/  @!P5 IMAD.SHL.U32 R91, R91, 0x40, RZ ;  /* 0x000000405b5bd824 */ /* 0x000fe200078e00ff */
[----:B------:R-:W-:Y:S01]  /*48c0*/  VOTEU.ALL UP1, P5 ;  /* 0x0000000000ff7886 */ /* 0x000fe20002820000 */
[----:B------:R-:W-:Y:S01]  /*48d0*/  @!P5 IMAD.SHL.U32 R97, R97, 0x40, RZ ;  /* 0x000000406161d824 */ /* 0x000fe200078e00ff */
[----:B------:R-:W-:Y:S01]  /*48e0*/  @!P5 R2UR UR8, R3 ;  /* 0x000000000308d2ca */ /* 0x000fe200000e0000 */
[----:B------:R-:W-:Y:S01]  /*48f0*/  @!P5 IMAD.X R0, RZ, RZ, R33, P0 ;  /* 0x000000ffff00d224 */ /* 0x000fe200000e0621 */
[----:B------:R-:W-:Y:S01]  /*4900*/  @!P5 R2UR UR10, R91 ;  /* 0x000000005b0ad2ca */ /* 0x000fe200000e0000 */
[----:B------:R-:W-:Y:S01]  /*4910*/  @!UP1 UIADD3 UR9, UPT, UPT, UR6, 0xd0, URZ ;  /* 0x000000d006099890 */ /* 0x000fe2000fffe0ff */
[----:B------:R-:W-:Y:S01]  /*4920*/  @!P5 R2UR UR11, R97 ;  /* 0x00000000610bd2ca */ /* 0x000fe200000e0000 */
[----:B------:R-:W-:Y:S01]  /*4930*/  IMAD.IADD R91, R8, 0x1, R79 ;  /* 0x00000001085b7824 */ /* 0x000fe200078e024f */
[----:B------:R-:W-:Y:S01]  /*4940*/  @!P5 R2UR UR7, R0 ;  /* 0x000000000007d2ca */ /* 0x000fe200000e0000 */
[----:B------:R-:W-:Y:S01]  /*4950*/  IMAD.IADD R97, R13, 0x1, R90 ;  /* 0x000000010d617824 */ /* 0x000fe200078e025a */
[C---:B------:R-:W-:Y:S04]  /*4960*/  ISETP.NE.AND P0, PT, R29.reuse, 0x2, PT ;  /* 0x000000021d00780c */ /* 0x040fe80003f05270 */
[----:B------:R-:W-:Y:S01]  /*4970*/  SEL R3, RZ, 0x1, P0 ;  /* 0x00000001ff037807 */ /* 0x000fe20000000000 */
[----:B------:R-:W-:Y:S01]  /*4980*/  IMAD.U32 R10, RZ, RZ, UR8 ;  /* 0x00000008ff0a7e24 */ /* 0x000fe2000f8e00ff */
[----:B------:R-:W-:Y:S01]  /*4990*/  @!UP1 UIADD3 UR8, UPT, UPT, UR6, 0x200, URZ ;  /* 0x0000020006089890 */ /* 0x000fe2000fffe0ff */
[----:B------:R-:W-:Y:S01]  /*49a0*/  SEL R29, R29, RZ, P0 ;  /* 0x000000ff1d1d7207 */ /* 0x000fe20000000000 */
[----:B------:R-:W-:Y:S01]  /*49b0*/  VOTEU.ALL UP1, P5 ;  /* 0x0000000000ff7886 */ /* 0x000fe20002820000 */
[----:B------:R-:W-:Y:S02]  /*49c0*/  LOP3.LUT R28, R28, R3, RZ, 0x3c, !PT ;  /* 0x000000031c1c7212 */ /* 0x000fe400078e3cff */
[----:B------:R-:W-:Y:S01]  /*49d0*/  IMAD.U32 R11, RZ, RZ, UR7 ;  /* 0x00000007ff0b7e24 */ /* 0x000fe2000f8e00ff */
[----:B------:R-:W-:Y:S04]  /*49e0*/  @!P5 R2UR UR16, R10 ;  /* 0x000000000a10d2ca */ /* 0x000fe800000e0000 */
[----:B------:R-:W-:Y:S11]  /*49f0*/  @!P5 R2UR UR17, R11 ;  /* 0x000000000b11d2ca */ /* 0x000ff600000e0000 */
[----:B------:R-:W-:Y:S02]  /*4a00*/  @!UPT UIADD3 URZ, UPT, UPT, URZ, URZ, URZ ;  /* 0x000000fffffff290 */ /* 0x000fe4000fffe0ff */
[----:B------:R3:W-:Y:S01]  /*4a10*/  @!UP1 UTMALDG.3D [UR8], [UR16], desc[UR14] ;  /* 0x00000e08100095b4 */ /* 0x0007e20008011000 */
[----:B------:R3:W-:Y:S01]  /*4a20*/  @!P5 SYNCS.ARRIVE.TRANS64.RED.A0TR RZ, [UR6+0xd0], R25 ;  /* 0x0000d019ffffd9a7 */ /* 0x0007e20008300406 */
[----:B------:R-:W-:Y:S01]  /*4a30*/  UPLOP3.LUT UP1, UPT, UPT, UPT, UPT, 0x80, 0x8 ;  /* 0x000000000008789c */ /* 0x000fe20003f2f070 */
[----:B------:R-:W-:Y:S01]  /*4a40*/  SYNCS.ARRIVE.TRANS64.RED.A1T0 RZ, [UR37], RZ ;  /* 0x000000ffffff79a7 */ /* 0x000fe20008100425 */
[----:B------:R-:W-:Y:S09]  /*4a50*/  @P3 BRA `(.L_x_85) ;  /* 0xfffffff400b43947 */ /* 0x000ff2000383ffff */
[----:B------:R-:W-:Y:S07]  /*4a60*/  MOV R0, UR6 ;  /* 0x0000000600007c02 */ /* 0x000fee0008000f00 */
.L_x_86:
[----:B-1----:R-:W-:-:S04]  /*4a70*/  SHF.L.U32 R3, R30, 0x1f, RZ ;  /* 0x0000001f1e037819 */ /* 0x002fc800000006ff */
[----:B------:R1:W2:Y:S03]  /*4a80*/  SYNCS.PHASECHK.TRANS64.TRYWAIT P0, [R0+URZ+0xd8], R3 ;  /* 0x0000d803000075a7 */ /* 0x0002a600080011ff */
[----:B--2---:R-:W-:Y:S05]  /*4a90*/  @!P0 NANOSLEEP.SYNCS 0x989680 ;  /* 0x009896800000895d */ /* 0x004fea0003900000 */
[----:B------:R-:W2:Y:S02]  /*4aa0*/  @!P0 SYNCS.PHASECHK.TRANS64 P0, [R0+URZ+0xd8], R3 ;  /* 0x0000d803000085a7 */ /* 0x000ea400080010ff */
[----:B--23--:R-:W-:Y:S05]  /*4ab0*/  @P0 EXIT ;  /* 0x000000000000094d */ /* 0x00cfea0003800000 */
[----:B------:R-:W-:Y:S05]  /*4ac0*/  BRA `(.L_x_86) ;  /* 0xfffffffc00e87947 */ /* 0x000fea000383ffff */
.L_x_77:
[----:B------:R-:W-:-:S06]  /*4ad0*/  UISETP.GE.AND UP1, UPT, UR8, 0x4, UPT ;  /* 0x000000040800788c */ /* 0x000fcc000bf26270 */
[----:B------:R-:W-:-:S13]  /*4ae0*/  PLOP3.LUT P0, PT, PT, PT, UP1, 0x80, 0x8 ;  /* 0x000000000008781c */ /* 0x000fda0003f0f018 */
[----:B------:R-:W-:Y:S05]  /*4af0*/  @!P0 EXIT ;  /* 0x000000000000894d */ /* 0x000fea0003800000 */
[----:B------:R-:W-:Y:S01]  /*4b00*/  BAR.SYNC.DEFER_BLOCKING 0x6, 0xa0 ;  /* 0x0182800000007b1d */ /* 0x000fe20000010000 */
[C---:B------:R-:W-:Y:S02]  /*4b10*/  IMAD.SHL.U32 R5, R101.reuse, 0x40, RZ ;  /* 0x0000004065057824 */ /* 0x040fe400078e00ff */
[----:B------:R-:W-:Y:S02]  /*4b20*/  HFMA2 R111, -RZ, RZ, 0, 0 ;  /* 0x00000000ff6f7431 */ /* 0x000fe400000001ff */
[C---:B------:R-:W-:Y:S01]  /*4b30*/  IMAD.SHL.U32 R0, R101.reuse, 0x20, RZ ;  /* 0x0000002065007824 */ /* 0x040fe200078e00ff */
[----:B------:R-:W-:Y:S01]  /*4b40*/  CS2R R106, SRZ ;  /* 0x00000000006a7805 */ /* 0x000fe2000001ff00 */
[----:B------:R-:W-:Y:S01]  /*4b50*/  IMAD.SHL.U32 R2, R101, 0x2, RZ ;  /* 0x0000000265027824 */ /* 0x000fe200078e00ff */
[----:B------:R-:W-:Y:S01]  /*4b60*/  UMOV UR43, 0x400 ;  /* 0x00000400002b7882 */ /* 0x000fe20000000000 */
[----:B------:R-:W1:Y:S01]  /*4b70*/  LDC R99, c[0x0][0x370] ;  /* 0x0000dc00ff637b82 */ /* 0x000e620000000800 */
[----:B------:R-:W-:Y:S01]  /*4b80*/  ULEA UR43, UR37, UR43, 0x18 ;  /* 0x0000002b252b7291 */ /* 0x000fe2000f8ec0ff */
[----:B------:R-:W-:Y:S01]  /*4b90*/  LOP3.LUT R7, R5, 0x180, RZ, 0xc0, !PT ;  /* 0x0000018005077812 */ /* 0x000fe200078ec0ff */
[C---:B------:R-:W-:Y:S01]  /*4ba0*/  IMAD.SHL.U32 R103, R101.reuse, 0x8, RZ ;  /* 0x0000000865677824 */ /* 0x040fe200078e00ff */
[----:B------:R-:W-:Y:S01]  /*4bb0*/  LOP3.LUT R0, R0, 0xc00, RZ, 0xc0, !PT ;  /* 0x00000c0000007812 */ /* 0x000fe200078ec0ff */
[----:B------:R-:W-:Y:S01]  /*4bc0*/  IMAD.U32 R46, R101, 0x10000, RZ ;  /* 0x00010000652e7824 */ /* 0x000fe200078e00ff */
[----:B------:R-:W-:Y:S01]  /*4bd0*/  LOP3.LUT R2, R7, 0x20, R2, 0xf8, !PT ;  /* 0x0000002007027812 */ /* 0x000fe200078ef802 */
[----:B------:R-:W-:Y:S01]  /*4be0*/  UIADD3 UR4, UPT, UPT, UR43, 0x1200, URZ ;  /* 0x000012002b047890 */ /* 0x000fe2000fffe0ff */
[----:B------:R-:W2:Y:S01]  /*4bf0*/  LDC R42, c[0x0][0xb0c] ;  /* 0x0002c300ff2a7b82 */ /* 0x000ea20000000800 */
[----:B------:R-:W-:Y:S01]  /*4c00*/  LOP3.LUT R0, R0, 0x40, R5, 0xf8, !PT ;  /* 0x0000004000007812 */ /* 0x000fe200078ef805 */
[----:B------:R-:W-:Y:S01]  /*4c10*/  IMAD.MOV.U32 R44, RZ, RZ, RZ ;  /* 0x000000ffff2c7224 */ /* 0x000fe200078e00ff */
[----:B------:R-:W-:Y:S01]  /*4c20*/  LOP3.LUT R103, R2, 0x30, R103, 0x78, !PT ;  /* 0x0000003002677812 */ /* 0x000fe200078e7867 */
[----:B------:R-:W-:Y:S01]  /*4c30*/  IMAD.MOV.U32 R108, RZ, RZ, RZ ;  /* 0x000000ffff6c7224 */ /* 0x000fe200078e00ff */
[----:B------:R-:W-:Y:S01]  /*4c40*/  LOP3.LUT R0, R0, 0x200, R5, 0xf8, !PT ;  /* 0x0000020000007812 */ /* 0x000fe200078ef805 */
[----:B------:R-:W-:Y:S01]  /*4c50*/  IMAD.SHL.U32 R5, R101, 0x10, RZ ;  /* 0x0000001065057824 */ /* 0x000fe200078e00ff */
[----:B------:R-:W-:Y:S01]  /*4c60*/  LOP3.LUT R46, R46, 0x600000, RZ, 0xc0, !PT ;  /* 0x006000002e2e7812 */ /* 0x000fe200078ec0ff */
[----:B------:R-:W4:Y:S01]  /*4c70*/  LDC R98, c[0x0][0xb20] ;  /* 0x0002c800ff627b82 */ /* 0x000f220000000800 */
[----:B------:R-:W3:Y:S01]  /*4c80*/  LDS R3, [UR43+0x1a0] ;  /* 0x0001a02bff037984 */ /* 0x000ee20008000800 */
[----:B------:R-:W-:Y:S01]  /*4c90*/  LOP3.LUT R103, R0, R103, RZ, 0xfc, !PT ;  /* 0x0000006700677212 */ /* 0x000fe200078efcff */
[----:B------:R-:W-:Y:S01]  /*4ca0*/  IMAD.U32 R109, RZ, RZ, UR4 ;  /* 0x00000004ff6d7e24 */ /* 0x000fe2000f8e00ff */
[----:B------:R-:W-:Y:S01]  /*4cb0*/  LOP3.LUT R5, R5, 0x20, RZ, 0xc0, !PT ;  /* 0x0000002005057812 */ /* 0x000fe200078ec0ff */
[----:B------:R-:W1:Y:S01]  /*4cc0*/  LDCU.64 UR46, c[0x0][0x348] ;  /* 0x00006900ff2e77ac */ /* 0x000e620008000a00 */
[----:B------:R-:W-:-:S02]  /*4cd0*/  IADD3 R102, PT, PT, R103, UR43, RZ ;  /* 0x0000002b67667c10 */ /* 0x000fc4000fffe0ff */
[----:B------:R-:W1:Y:S01]  /*4ce0*/  LDC R41, c[0x0][0xb30] ;  /* 0x0002cc00ff297b82 */ /* 0x000e620000000800 */
[----:B------:R-:W1:Y:S01]  /*4cf0*/  LDCU.64 UR38, c[0x0][0x888] ;  /* 0x00011100ff2677ac */ /* 0x000e620008000a00 */
[----:B------:R-:W-:Y:S01]  /*4d00*/  IADD3 R102, PT, PT, -R5, 0x200, R102 ;  /* 0x0000020005667810 */ /* 0x000fe20007ffe166 */
[----:B------:R-:W-:-:S05]  /*4d10*/  UIADD3 UR42, UPT, UPT, UR43, 0x200, URZ ;  /* 0x000002002b2a7890 */ /* 0x000fca000fffe0ff */
[----:B------:R-:W1:Y:S08]  /*4d20*/  LDC.64 R88, c[0x0][0xb10] ;  /* 0x0002c400ff587b82 */ /* 0x000e700000000a00 */
[----:B------:R-:W1:Y:S08]  /*4d30*/  LDC.64 R38, c[0x0][0xb18] ;  /* 0x0002c600ff267b82 */ /* 0x000e700000000a00 */
[----:B------:R-:W1:Y:S08]  /*4d40*/  LDC.64 R84, c[0x0][0x888] ;  /* 0x00022200ff547b82 */ /* 0x000e700000000a00 */
[----:B------:R-:W1:Y:S01]  /*4d50*/  LDC.64 R36, c[0x0][0xb28] ;  /* 0x0002ca00ff247b82 */ /* 0x000e620000000a00 */
[----:B---3--:R-:W-:-:S07]  /*4d60*/  IMAD.IADD R46, R3, 0x1, R46 ;  /* 0x00000001032e7824 */ /* 0x008fce00078e022e */
[----:B------:R-:W3:Y:S08]  /*4d70*/  LDC.64 R86, c[0x0][0x890] ;  /* 0x00022400ff567b82 */ /* 0x000ef00000000a00 */
[----:B------:R-:W1:Y:S08]  /*4d80*/  LDC.64 R82, c[0x0][0x8b0] ;  /* 0x00022c00ff527b82 */ /* 0x000e700000000a00 */
[----:B------:R-:W1:Y:S08]  /*4d90*/  LDC.64 R80, c[0x0][0x8a8] ;  /* 0x00022a00ff507b82 */ /* 0x000e700000000a00 */
[----:B--2-4-:R-:W1:Y:S02]  /*4da0*/  LDC R100, c[0x0][0x374] ;  /* 0x0000dd00ff647b82 */ /* 0x014e640000000800 */
.L_x_104:
[----:B------:R-:W-:Y:S02]  /*4db0*/  LEA R0, R111, UR43, 0x3 ;  /* 0x0000002b6f007c11 */ /* 0x000fe4000f8e18ff */
[----:B------:R-:W-:Y:S02]  /*4dc0*/  SHF.L.U32 R3, R107, 0x1f, RZ ;  /* 0x0000001f6b037819 */ /* 0x000fe400000006ff */
[----:B------:R-:W-:Y:S02]  /*4dd0*/  LEA R16, R111, UR43, 0x4 ;  /* 0x0000002b6f107c11 */ /* 0x000fe4000f8e20ff */
[----:B--2---:R-:W2:Y:S02]  /*4de0*/  SYNCS.PHASECHK.TRANS64.TRYWAIT P0, [R0+URZ+0xf0], R3 ;  /* 0x0000f003000075a7 */ /* 0x004ea400080011ff */
[----:B-12---:R-:W-:Y:S05]  /*4df0*/  @!P0 BRA `(.L_x_87) ;  /* 0x0000002400248947 */ /* 0x006fea0003800000 */
.L_x_154:
[----:B------:R-:W4:Y:S01]  /*4e00*/  LDC.64 R12, c[0x0][0xb10] ;  /* 0x0002c400ff0c7b82 */ /* 0x000f220000000a00 */
[----:B------:R-:W3:Y:S01]  /*4e10*/  LDS.128 R16, [R16+0x180] ;  /* 0x0001800010107984 */ /* 0x000ee20000000c00 */
[----:B-1----:R-:W-:Y:S01]  /*4e20*/  ISETP.NE.AND P1, PT, R41, 0x1, PT ;  /* 0x000000012900780c */ /* 0x002fe20003f25270 */
[----:B--2---:R-:W-:Y:S01]  /*4e30*/  VIADD R0, R0, 0x100 ;  /* 0x0000010000007836 */ /* 0x004fe20000000000 */
[----:B------:R-:W-:Y:S04]  /*4e40*/  ISETP.GE.AND P0, PT, R40, 0x1, PT ;  /* 0x000000012800780c */ /* 0x000fe80003f06270 */
[----:B------:R-:W1:Y:S01]  /*4e50*/  LDC.64 R10, c[0x0][0xb18] ;  /* 0x0002c600ff0a7b82 */ /* 0x000e620000000a00 */
[----:B------:R-:W-:Y:S01]  /*4e60*/  PRMT R0, RZ, 0x654, R0 ;  /* 0x00000654ff007816 */ /* 0x000fe20000000000 */
[----:B------:R-:W-:Y:S01]  /*4e70*/  @!PT LDS RZ, [RZ] ;  /* 0x00000000fffff984 */ /* 0x000fe20000000800 */
[----:B------:R-:W-:Y:S01]  /*4e80*/  @!PT LDS RZ, [RZ] ;  /* 0x00000000fffff984 */ /* 0x000fe20000000800 */
[----:B------:R-:W-:Y:S01]  /*4e90*/  @!PT LDS RZ, [RZ] ;  /* 0x00000000fffff984 */ /* 0x000fe20000000800 */
[----:B------:R-:W-:Y:S01]  /*4ea0*/  @!PT LDS RZ, [RZ] ;  /* 0x00000000fffff984 */ /* 0x000fe20000000800 */
[----:B------:R2:W-:Y:S06]  /*4eb0*/  MEMBAR.ALL.CTA ;  /* 0x0000000000007992 */ /* 0x0005ec0000008000 */
[----:B--2---:R-:W2:Y:S01]  /*4ec0*/  FENCE.VIEW.ASYNC.S ;  /* 0x00000000000073c6 */ /* 0x004ea20000000000 */
[----:B------:R-:W1:Y:S08]  /*4ed0*/  @!P1 LDC R14, c[0x0][0xb20] ;  /* 0x0002c800ff0e9b82 */ /* 0x000e700000000800 */
[----:B------:R-:W1:Y:S01]  /*4ee0*/  @!P1 LDC R9, c[0x0][0xb0c] ;  /* 0x0002c300ff099b82 */ /* 0x000e620000000800 */
[----:B--2---:R2:W-:Y:S01]  /*4ef0*/  SYNCS.ARRIVE.TRANS64.RED.A1T0 RZ, [R0+URZ], RZ ;  /* 0x000000ff00ff79a7 */ /* 0x0045e200081004ff */
[----:B---3--:R-:W-:Y:S04]  /*4f00*/  LOP3.LUT P4, RZ, R18, 0x1, RZ, 0xc0, !PT ;  /* 0x0000000112ff7812 */ /* 0x008fe8000788c0ff */
[----:B------:R-:W-:Y:S09]  /*4f10*/  P2R R110, PR, RZ, 0x10 ;  /* 0x00000010ff6e7803 */ /* 0x000ff20000000000 */
[----:B------:R-:W-:Y:S02]  /*4f20*/  @P4 MOV R45, R16 ;  /* 0x00000010002d4202 */ /* 0x000fe40000000f00 */
[----:B------:R-:W-:Y:S01]  /*4f30*/  @P4 LOP3.LUT R43, R17, 0xffff, RZ, 0xc0, !PT ;  /* 0x0000ffff112b4812 */ /* 0x000fe200078ec0ff */
[----:B--2-4-:R-:W-:Y:S06]  /*4f40*/  @!P0 BRA `(.L_x_88) ;  /* 0x0000000000a48947 */ /* 0x014fec0003800000 */
[----:B------:R-:W-:Y:S01]  /*4f50*/  IMAD.HI.U32 R21, R100, R39, RZ ;  /* 0x0000002764157227 */ /* 0x000fe200078e00ff */
[----:B------:R-:W-:Y:S02]  /*4f60*/  ISETP.NE.AND P0, PT, R38, 0x1, PT ;  /* 0x000000012600780c */ /* 0x000fe40003f05270 */
[----:B------:R-:W-:Y:S01]  /*4f70*/  ISETP.NE.AND P2, PT, R40, 0x1, PT ;  /* 0x000000012800780c */ /* 0x000fe20003f45270 */
[----:B------:R-:W-:Y:S01]  /*4f80*/  IMAD.HI.U32 R20, R99, R88, RZ ;  /* 0x0000005863147227 */ /* 0x000fe200078e00ff */
[----:B------:R-:W-:Y:S02]  /*4f90*/  SHF.R.U32.HI R21, RZ, R98, R21 ;  /* 0x00000062ff157219 */ /* 0x000fe40000011615 */
[----:B------:R-:W-:Y:S01]  /*4fa0*/  ISETP.NE.AND P3, PT, R42, 0x1, PT ;  /* 0x000000012a00780c */ /* 0x000fe20003f65270 */
[----:B------:R-:W-:Y:S01]  /*4fb0*/  IMAD.HI.U32 R24, R45, R88, RZ ;  /* 0x000000582d187227 */ /* 0x000fe200078e00ff */
[----:B------:R-:W-:Y:S02]  /*4fc0*/  SHF.R.U32.HI R20, RZ, R89, R20 ;  /* 0x00000059ff147219 */ /* 0x000fe40000011614 */
[----:B------:R-:W-:Y:S01]  /*4fd0*/  SEL R3, R100, R21, !P0 ;  /* 0x0000001564037207 */ /* 0x000fe20004000000 */
[----:B------:R-:W-:Y:S01]  /*4fe0*/  IMAD.HI.U32 R21, R43, R39, RZ ;  /* 0x000000272b157227 */ /* 0x000fe200078e00ff */
[----:B------:R-:W-:Y:S02]  /*4ff0*/  SEL R7, R99, R20, !P3 ;  /* 0x0000001463077207 */ /* 0x000fe40005800000 */
[----:B------:R-:W-:Y:S01]  /*5000*/  SHF.R.U32.HI R24, RZ, R89, R24 ;  /* 0x00000059ff187219 */ /* 0x000fe20000011618 */
[-C--:B------:R-:W-:Y:S04]  /*5010*/  IMAD.HI.U32 R20, R3, R36.reuse, RZ ;  /* 0x0000002403147227 */ /* 0x080fe800078e00ff */
[----:B------:R-:W-:Y:S01]  /*5020*/  IMAD.HI.U32 R22, R7, R36, RZ ;  /* 0x0000002407167227 */ /* 0x000fe200078e00ff */
[-C--:B------:R-:W-:Y:S02]  /*5030*/  @P2 SHF.R.U32.HI R3, RZ, R37.reuse, R20 ;  /* 0x00000025ff032219 */ /* 0x080fe40000011614 */
[----:B------:R-:W-:Y:S02]  /*5040*/  SHF.R.U32.HI R20, RZ, R98, R21 ;  /* 0x00000062ff147219 */ /* 0x000fe40000011615 */
[----:B------:R-:W-:Y:S01]  /*5050*/  @P2 SHF.R.U32.HI R7, RZ, R37, R22 ;  /* 0x00000025ff072219 */ /* 0x000fe20000011616 */
[C---:B------:R-:W-:Y:S01]  /*5060*/  IMAD R2, R40.reuse, R3, RZ ;  /* 0x0000000328027224 */ /* 0x040fe200078e02ff */
[----:B------:R-:W-:Y:S02]  /*5070*/  SEL R5, R43, R20, !P0 ;  /* 0x000000142b057207 */ /* 0x000fe40004000000 */
[----:B------:R-:W-:Y:S01]  /*5080*/  SEL R3, R45, R24, !P3 ;  /* 0x000000182d037207 */ /* 0x000fe20005800000 */
[----:B------:R-:W-:Y:S01]  /*5090*/  IMAD R4, R40, R7, RZ ;  /* 0x0000000728047224 */ /* 0x000fe200078e02ff */
[C---:B------:R-:W-:Y:S01]  /*50a0*/  ISETP.GE.AND P0, PT, R5.reuse, R2, PT ;  /* 0x000000020500720c */ /* 0x040fe20003f06270 */
[----:B------:R-:W-:Y:S03]  /*50b0*/  IMAD.HI.U32 R6, R5, R36, RZ ;  /* 0x0000002405067227 */ /* 0x000fe600078e00ff */
[----:B------:R-:W-:Y:S01]  /*50c0*/  ISETP.GE.OR P0, PT, R3, R4, P0 ;  /* 0x000000040300720c */ /* 0x000fe20000706670 */
[----:B------:R-:W-:Y:S01]  /*50d0*/  IMAD.MOV R4, RZ, RZ, -R3 ;  /* 0x000000ffff047224 */ /* 0x000fe200078e0a03 */
[-C--:B------:R-:W-:Y:S03]  /*50e0*/  SHF.R.U32.HI R6, RZ, R37.reuse, R6 ;  /* 0x00000025ff067219 */ /* 0x080fe60000011606 */
[----:B------:R-:W-:Y:S01]  /*50f0*/  IMAD R45, R42, R4, R45 ;  /* 0x000000042a2d7224 */ /* 0x000fe200078e022d */
[----:B------:R-:W-:Y:S05]  /*5100*/  SEL R15, R5, R6, !P2 ;  /* 0x00000006050f7207 */ /* 0x000fea0005000000 */
[----:B------:R-:W-:Y:S02]  /*5110*/  IMAD.MOV R6, RZ, RZ, -R15 ;  /* 0x000000ffff067224 */ /* 0x000fe400078e0a0f */
[C---:B------:R-:W-:Y:S04]  /*5120*/  @!P0 IMAD.HI.U32 R2, R3.reuse, R36, RZ ;  /* 0x0000002403028227 */ /* 0x040fe800078e00ff */
[----:B------:R-:W-:Y:S01]  /*5130*/  IMAD R6, R40, R6, R5 ;  /* 0x0000000628067224 */ /* 0x000fe200078e0205 */
[----:B------:R-:W-:Y:S04]  /*5140*/  @!P0 SHF.R.U32.HI R2, RZ, R37, R2 ;  /* 0x00000025ff028219 */ /* 0x000fe80000011602 */
[----:B------:R-:W-:Y:S02]  /*5150*/  @!P0 SEL R0, R3, R2, !P2 ;  /* 0x0000000203008207 */ /* 0x000fe40005000000 */
[----:B------:R-:W-:Y:S02]  /*5160*/  IADD3 R2, PT, PT, -R5, RZ, RZ ;  /* 0x000000ff05027210 */ /* 0x000fe40007ffe1ff */
[----:B------:R-:W-:Y:S01]  /*5170*/  @!P0 IADD3 R8, PT, PT, R15, -R0, RZ ;  /* 0x800000000f088210 */ /* 0x000fe20007ffe0ff */
[----:B------:R-:W-:Y:S02]  /*5180*/  @!P0 IMAD R0, R7, R6, R0 ;  /* 0x0000000607008224 */ /* 0x000fe400078e0200 */
[----:B------:R-:W-:Y:S02]  /*5190*/  IMAD R43, R38, R2, R43 ;  /* 0x00000002262b7224 */ /* 0x000fe400078e022b */
[----:B------:R-:W-:Y:S02]  /*51a0*/  @!P0 IMAD R5, R8, R40, R3 ;  /* 0x0000002808058224 */ /* 0x000fe400078e0203 */
[----:B------:R-:W-:Y:S04]  /*51b0*/  @!P0 IMAD.MOV.U32 R3, RZ, RZ, R0 ;  /* 0x000000ffff038224 */ /* 0x000fe800078e0000 */
[----:B------:R-:W-:Y:S02]  /*51c0*/  IMAD R45, R3, R42, R45 ;  /* 0x0000002a032d7224 */ /* 0x000fe400078e022d */
[----:B------:R-:W-:Y:S07]  /*51d0*/  IMAD R43, R5, R38, R43 ;  /* 0x00000026052b7224 */ /* 0x000fee00078e022b */
.L_x_88:
[----:B------:R-:W-:Y:S01]  /*51e0*/  @!P1 IMAD.HI.U32 R0, R45, R12, RZ ;  /* 0x0000000c2d009227 */ /* 0x000fe200078e00ff */
[----:B-1----:R-:W-:Y:S01]  /*51f0*/  @!P1 ISETP.NE.AND P0, PT, R10, 0x1, PT ;  /* 0x000000010a00980c */ /* 0x002fe20003f05270 */
[----:B------:R-:W-:Y:S01]  /*5200*/  ULOP3.LUT UP0, URZ, UR42, 0x1b0, URZ, 0xc0, !UPT ;  /* 0x000001b02aff7892 */ /* 0x000fe2000f80c0ff */
[----:B------:R-:W-:Y:S01]  /*5210*/  @!P1 ISETP.NE.AND P2, PT, R9, 0x1, PT ;  /* 0x000000010900980c */ /* 0x000fe20003f45270 */
[----:B------:R-:W-:Y:S01]  /*5220*/  @!P1 IMAD.HI.U32 R3, R43, R11, RZ ;  /* 0x0000000b2b039227 */ /* 0x000fe200078e00ff */
[----:B------:R-:W-:Y:S02]  /*5230*/  @!P1 SHF.R.U32.HI R0, RZ, R13, R0 ;  /* 0x0000000dff009219 */ /* 0x000fe40000011600 */
[----:B------:R-:W-:Y:S01]  /*5240*/  @P4 SHF.R.U32.HI R105, RZ, 0x10, R17 ;  /* 0x00000010ff694819 */ /* 0x000fe20000011611 */
[----:B------:R-:W-:Y:S01]  /*5250*/  VIADD R111, R111, 0x1 ;  /* 0x000000016f6f7836 */ /* 0x000fe20000000000 */
[----:B------:R-:W-:Y:S02]  /*5260*/  @!P1 SHF.R.U32.HI R2, RZ, R14, R3 ;  /* 0x0000000eff029219 */ /* 0x000fe40000011603 */
[----:B------:R-:W-:Y:S02]  /*5270*/  @!P1 SEL R3, R45, R0, !P2 ;  /* 0x000000002d039207 */ /* 0x000fe40005000000 */
[----:B------:R-:W-:Y:S05]  /*5280*/  @!P1 SEL R2, R43, R2, !P0 ;  /* 0x000000022b029207 */ /* 0x000fea0004000000 */
[----:B------:R-:W-:Y:S02]  /*5290*/  @!P1 IMAD.IADD R0, R2, 0x1, -R3 ;  /* 0x0000000102009824 */ /* 0x000fe400078e0a03 */
[----:B------:R-:W-:Y:S02]  /*52a0*/  @!P1 IMAD.IADD R2, R3, 0x1, -R2 ;  /* 0x0000000103029824 */ /* 0x000fe400078e0a02 */
[----:B------:R-:W-:Y:S02]  /*52b0*/  @!P1 IMAD R45, R0, R9, R45 ;  /* 0x00000009002d9224 */ /* 0x000fe400078e022d */
[----:B------:R-:W-:Y:S01]  /*52c0*/  @!P1 IMAD R43, R2, R10, R43 ;  /* 0x0000000a022b9224 */ /* 0x000fe200078e022b */
[----:B------:R-:W-:Y:S06]  /*52d0*/  BRA.U !UP0, `(.L_x_89) ;  /* 0x0000000108407547 */ /* 0x000fec000b800000 */
[----:B------:R-:W1:Y:S01]  /*52e0*/  LDCU.64 UR8, c[0x4][0x80] ;  /* 0x01001000ff0877ac */ /* 0x000e620008000a00 */
[----:B------:R-:W-:Y:S01]  /*52f0*/  MOV R3, 0x0 ;  /* 0x0000000000037802 */ /* 0x000fe20000000f00 */
[----:B------:R-:W-:Y:S02]  /*5300*/  HFMA2 R12, -RZ, RZ, 0, 5.9604644775390625e-08 ;  /* 0x00000001ff0c7431 */ /* 0x000fe400000001ff */
[----:B------:R-:W-:Y:S02]  /*5310*/  IMAD.MOV.U32 R8, RZ, RZ, 0x70 ;  /* 0x00000070ff087424 */ /* 0x000fe400078e00ff */
[----:B------:R-:W-:Y:S01]  /*5320*/  IMAD.MOV.U32 R13, RZ, RZ, RZ ;  /* 0x000000ffff0d7224 */ /* 0x000fe200078e00ff */
[----:B------:R-:W2:Y:S01]  /*5330*/  LDCU.64 UR6, c[0x4][0x88] ;  /* 0x01001100ff0677ac */ /* 0x000ea20008000a00 */
[----:B------:R-:W3:Y:S01]  /*5340*/  LDC.64 R2, c[0x4][R3] ;  /* 0x0100000003027b82 */ /* 0x000ee20000000a00 */
[----:B------:R-:W4:Y:S01]  /*5350*/  LDCU.64 UR4, c[0x4][0x8] ;  /* 0x01000100ff0477ac */ /* 0x000f220008000a00 */
[----:B-1----:R-:W-:Y:S01]  /*5360*/  MOV R5, UR9 ;  /* 0x0000000900057c02 */ /* 0x002fe20008000f00 */
[----:B------:R-:W-:Y:S01]  /*5370*/  IMAD.U32 R4, RZ, RZ, UR8 ;  /* 0x00000008ff047e24 */ /* 0x000fe2000f8e00ff */
[----:B--2---:R-:W-:Y:S01]  /*5380*/  MOV R7, UR7 ;  /* 0x0000000700077c02 */ /* 0x004fe20008000f00 */
[----:B------:R-:W-:Y:S01]  /*5390*/  IMAD.U32 R6, RZ, RZ, UR6 ;  /* 0x00000006ff067e24 */ /* 0x000fe2000f8e00ff */
[----:B----4-:R-:W-:Y:S01]  /*53a0*/  MOV R11, UR5 ;  /* 0x00000005000b7c02 */ /* 0x010fe20008000f00 */
[----:B------:R-:W-:Y:S02]  /*53b0*/  IMAD.U32 R10, RZ, RZ, UR4 ;  /* 0x00000004ff0a7e24 */ /* 0x000fe4000f8e00ff */
[----:B------:R-:W-:Y:S07]  /*53c0*/  LEPC R20, `(.L_x_89) ;  /* 0x000000001014794e */ /* 0x000fee0000000000 */
[----:B---3-5:R-:W-:Y:S05]  /*53d0*/  CALL.ABS.NOINC R2 ;  /* 0x0000000002007343 */ /* 0x028fea0003c00000 */
.L_x_89:
[----:B------:R-:W-:Y:S01]  /*53e0*/  LOP3.LUT P0, RZ, R109, 0x1b0, RZ, 0xc0, !PT ;  /* 0x000001b06dff7812 */ /* 0x000fe2000780c0ff */
[----:B------:R-:W-:Y:S11]  /*53f0*/  BSSY.RECONVERGENT B6, `(.L_x_90) ;  /* 0x0000013000067945 */ /* 0x000ff60003800200 */
[----:B------:R-:W-:Y:S01]  /*5400*/  @!UPT UIADD3 URZ, UPT, UPT, URZ, URZ, URZ ;  /* 0x000000fffffff290 */ /* 0x000fe2000fffe0ff */
[----:B------:R-:W-:Y:S05]  /*5410*/  @!P0 BRA `(.L_x_91) ;  /* 0x0000000000408947 */ /* 0x000fea0003800000 */
        /* <DEDUP_REMOVED lines=16> */
.L_x_91:
[----:B------:R-:W-:Y:S05]  /*5520*/  BSYNC.RECONVERGENT B6 ;  /* 0x0000000000067941 */ /* 0x000fea0003800200 */
.L_x_90:
[----:B------:R-:W-:Y:S01]  /*5530*/  ISETP.NE.U32.AND P3, PT, R86, RZ, PT ;  /* 0x000000ff5600720c */ /* 0x000fe20003f65070 */
[----:B------:R-:W-:Y:S01]  /*5540*/  UISETP.NE.AND UP1, UPT, UR44, URZ, UPT ;  /* 0x000000ff2c00728c */ /* 0x000fe2000bf25270 */
[----:B------:R-:W-:Y:S02]  /*5550*/  ISETP.NE.U32.AND P4, PT, R82, RZ, PT ;  /* 0x000000ff5200720c */ /* 0x000fe40003f85070 */
[----:B------:R-:W-:Y:S02]  /*5560*/  ISETP.NE.AND.EX P3, PT, R87, RZ, PT, P3 ;  /* 0x000000ff5700720c */ /* 0x000fe40003f65330 */
[----:B------:R-:W-:Y:S02]  /*5570*/  PLOP3.LUT P1, PT, PT, PT, PT, 0x8, 0x80 ;  /* 0x000000000080781c */ /* 0x000fe40003f2e170 */
[----:B------:R-:W-:Y:S02]  /*5580*/  PLOP3.LUT P0, PT, PT, PT, UP1, 0x80, 0x8 ;  /* 0x000000000008781c */ /* 0x000fe40003f0f018 */
[----:B------:R-:W-:Y:S02]  /*5590*/  ISETP.NE.AND.EX P4, PT, R83, RZ, PT, P4 ;  /* 0x000000ff5300720c */ /* 0x000fe40003f85340 */
[----:B------:R-:W1:Y:S09]  /*55a0*/  @UP1 LDCU.64 UR4, c[0x0][0x888] ;  /* 0x00011100ff0417ac */ /* 0x000e720008000a00 */
[----:B------:R-:W-:Y:S01]  /*55b0*/  @P0 PLOP3.LUT P1, PT, P3, PT, PT, 0x80, 0x8 ;  /* 0x000000000008081c */ /* 0x000fe20001f2f070 */
[----:B-1----:R-:W-:Y:S04]  /*55c0*/  @UP1 UISETP.NE.U32.AND UP0, UPT, UR4, URZ, UPT ;  /* 0x000000ff0400128c */ /* 0x002fe8000bf05070 */
[----:B------:R-:W-:Y:S04]  /*55d0*/  @UP1 UISETP.NE.AND.EX UP0, UPT, UR5, URZ, UPT, UP0 ;  /* 0x000000ff0500128c */ /* 0x000fe8000bf05300 */
[----:B------:R-:W-:Y:S01]  /*55e0*/  @UP1 USEL UR4, URZ, 0xffffffff, UP0 ;  /* 0xffffffffff041887 */ /* 0x000fe20008000000 */
[----:B------:R-:W-:Y:S11]  /*55f0*/  @!P3 BRA `(.L_x_92) ;  /* 0x00000000002cb947 */ /* 0x000ff60003800000 */
[----:B------:R-:W-:Y:S01]  /*5600*/  ISETP.NE.U32.AND P2, PT, R84, RZ, PT ;  /* 0x000000ff5400720c */ /* 0x000fe20003f45070 */
[----:B------:R-:W-:Y:S03]  /*5610*/  IMAD.MOV.U32 R96, RZ, RZ, 0x1 ;  /* 0x00000001ff607424 */ /* 0x000fe600078e00ff */
[----:B------:R-:W-:Y:S11]  /*5620*/  ISETP.NE.AND.EX P2, PT, R85, RZ, PT, P2 ;  /* 0x000000ff5500720c */ /* 0x000ff60003f45320 */
[----:B------:R-:W-:Y:S02]  /*5630*/  @!UPT UIADD3 URZ, UPT, UPT, URZ, URZ, URZ ;  /* 0x000000fffffff290 */ /* 0x000fe4000fffe0ff */
[----:B------:R-:W1:Y:S01]  /*5640*/  @P2 LDC.64 R2, c[0x0][0x888] ;  /* 0x00022200ff022b82 */ /* 0x000e620000000a00 */
[----:B------:R-:W-:Y:S04]  /*5650*/  @P2 IMAD R0, R86, UR36, RZ ;  /* 0x0000002456002c24 */ /* 0x000fe8000f8e02ff */
[----:B-1----:R-:W-:Y:S04]  /*5660*/  @P2 IMAD.WIDE R2, R0, 0x4, R2 ;  /* 0x0000000400022825 */ /* 0x002fe800078e0202 */
[----:B------:R-:W-:Y:S01]  /*5670*/  HFMA2 R0, -RZ, RZ, 0, 5.9604644775390625e-08 ;  /* 0x00000001ff007431 */ /* 0x000fe200000001ff */
[----:B-----5:R1:W5:Y:S04]  /*5680*/  @P2 LDG.E R49, desc[UR40][R2.64] ;  /* 0x0000002802312981 */ /* 0x020368000c1e1900 */
[----:B------:R-:W-:Y:S01]  /*5690*/  @!P2 PRMT R96, R0, 0x7610, R96 ;  /* 0x000076100060a816 */ /* 0x000fe20000000060 */
[----:B-1----:R-:W2:Y:S06]  /*56a0*/  @!P2 LDC R49, c[0x0][0x880] ;  /* 0x00022000ff31ab82 */ /* 0x002eac0000000800 */
.L_x_92:
[----:B------:R-:W-:Y:S05]  /*56b0*/  @!P4 BRA `(.L_x_93) ;  /* 0x000000000020c947 */ /* 0x000fea0003800000 */
[----:B------:R-:W-:Y:S04]  /*56c0*/  ISETP.NE.U32.AND P2, PT, R80, RZ, PT ;  /* 0x000000ff5000720c */ /* 0x000fe80003f45070 */
[----:B------:R-:W-:Y:S11]  /*56d0*/  ISETP.NE.AND.EX P2, PT, R81, RZ, PT, P2 ;  /* 0x000000ff5100720c */ /* 0x000ff60003f45320 */
[----:B------:R-:W-:Y:S02]  /*56e0*/  @!UPT UIADD3 URZ, UPT, UPT, URZ, URZ, URZ ;  /* 0x000000fffffff290 */ /* 0x000fe4000fffe0ff */
[----:B------:R-:W1:Y:S01]  /*56f0*/  @P2 LDC.64 R2, c[0x0][0x8a8] ;  /* 0x00022a00ff022b82 */ /* 0x000e620000000a00 */
[----:B------:R-:W-:Y:S04]  /*5700*/  @P2 IMAD R0, R82, UR36, RZ ;  /* 0x0000002452002c24 */ /* 0x000fe8000f8e02ff */
[----:B-1----:R-:W-:Y:S05]  /*5710*/  @P2 IMAD.WIDE R2, R0, 0x4, R2 ;  /* 0x0000000400022825 */ /* 0x002fea00078e0202 */
[----:B-----5:R1:W5:Y:S02]  /*5720*/  @P2 LDG.E R47, desc[UR40][R2.64] ;  /* 0x00000028022f2981 */ /* 0x020364000c1e1900 */
[----:B-1----:R-:W3:Y:S02]  /*5730*/  @!P2 LDC R47, c[0x0][0x8a0] ;  /* 0x00022800ff2fab82 */ /* 0x002ee40000000800 */
.L_x_93:
[----:B--2--5:R-:W-:Y:S01]  /*5740*/  @P0 FSETP.NEU.AND P4, PT, R49, RZ, PT ;  /* 0x000000ff3100020b */ /* 0x024fe20003f8d000 */
[----:B------:R-:W-:Y:S01]  /*5750*/  IMAD.U32 R0, RZ, RZ, UR4 ;  /* 0x00000004ff007e24 */ /* 0x000fe2000f8e00ff */
[----:B------:R-:W-:Y:S01]  /*5760*/  @P0 LOP3.LUT P2, RZ, R96, 0xff, RZ, 0xc0, !PT ;  /* 0x000000ff60ff0812 */ /* 0x000fe2000784c0ff */
[----:B------:R-:W-:Y:S01]  /*5770*/  BSSY B1, `(.L_x_94) ;  /* 0x0000039000017945 */ /* 0x000fe20003800000 */
[----:B------:R-:W-:Y:S02]  /*5780*/  @P0 SEL R9, RZ, 0xffffffff, P4 ;  /* 0xffffffffff090807 */ /* 0x000fe40002000000 */
[----:B------:R-:W-:Y:S02]  /*5790*/  CS2R R54, SRZ ;  /* 0x0000000000367805 */ /* 0x000fe4000001ff00 */
[----:B------:R-:W-:Y:S02]  /*57a0*/  LEA R92, R44, UR43, 0x3 ;  /* 0x0000002b2c5c7c11 */ /* 0x000fe4000f8e18ff */
[----:B------:R-:W-:Y:S02]  /*57b0*/  CS2R R52, SRZ ;  /* 0x0000000000347805 */ /* 0x000fe4000001ff00 */
[----:B------:R-:W-:Y:S02]  /*57c0*/  @P1 SEL R9, R0, R9, !P2 ;  /* 0x0000000900091207 */ /* 0x000fe40005000000 */
[----:B------:R-:W-:Y:S02]  /*57d0*/  CS2R R58, SRZ ;  /* 0x00000000003a7805 */ /* 0x000fe4000001ff00 */
[----:B------:R-:W-:Y:S02]  /*57e0*/  SHF.L.U32 R7, R108, 0x1f, RZ ;  /* 0x0000001f6c077819 */ /* 0x000fe400000006ff */
[----:B------:R-:W-:Y:S02]  /*57f0*/  CS2R R56, SRZ ;  /* 0x0000000000387805 */ /* 0x000fe4000001ff00 */
[----:B------:R-:W-:Y:S02]  /*5800*/  @P0 LOP3.LUT R9, R9, 0x1, RZ, 0xc0, !PT ;  /* 0x0000000109090812 */ /* 0x000fe400078ec0ff */
[C---:B------:R-:W-:Y:S02]  /*5810*/  LEA.HI R5, R44.reuse, R44, RZ, 0x1 ;  /* 0x0000002c2c057211 */ /* 0x040fe400078f08ff */
[----:B------:R-:W-:Y:S02]  /*5820*/  ISETP.NE.U32.OR P1, PT, R9, 0x1, !P0 ;  /* 0x000000010900780c */ /* 0x000fe40004725470 */
[----:B------:R-:W-:Y:S01]  /*5830*/  PLOP3.LUT P5, PT, PT, PT, PT, 0x8, 0x80 ;  /* 0x000000000080781c */ /* 0x000fe20003fae170 */
[C---:B------:R-:W-:Y:S01]  /*5840*/  IMAD.SHL.U32 R3, R5.reuse, 0x20, RZ ;  /* 0x0000002005037824 */ /* 0x040fe200078e00ff */
[----:B------:R-:W-:Y:S04]  /*5850*/  LOP3.LUT R5, R5, 0xffe, RZ, 0xc0, !PT ;  /* 0x00000ffe05057812 */ /* 0x000fe800078ec0ff */
[----:B------:R-:W-:Y:S01]  /*5860*/  LOP3.LUT R3, R3, 0xffffffc0, RZ, 0xc0, !PT ;  /* 0xffffffc003037812 */ /* 0x000fe200078ec0ff */
[----:B------:R-:W-:Y:S04]  /*5870*/  IMAD.IADD R32, R44, 0x1, -R5 ;  /* 0x000000012c207824 */ /* 0x000fe800078e0a05 */
[----:B------:R-:W-:Y:S01]  /*5880*/  @P1 SHF.L.U32 R2, R106, 0x1f, RZ ;  /* 0x0000001f6a021819 */ /* 0x000fe200000006ff */
[----:B------:R-:W-:Y:S03]  /*5890*/  IMAD.IADD R3, R46, 0x1, R3 ;  /* 0x000000012e037824 */ /* 0x000fe600078e0203 */
[----:B------:R-:W1:Y:S01]  /*58a0*/  @P1 SYNCS.PHASECHK.TRANS64.TRYWAIT P0, [UR43+0xd0], R2 ;  /* 0x0000d002ff0015a7 */ /* 0x000e62000800112b */
[----:B------:R-:W-:Y:S01]  /*58b0*/  IMAD R32, R32, 0x100000, R3 ;  /* 0x0010000020207824 */ /* 0x000fe200078e0203 */
[----:B------:R2:W4:Y:S01]  /*58c0*/  SYNCS.PHASECHK.TRANS64.TRYWAIT P4, [R92+URZ+0x110], R7 ;  /* 0x000110075c0075a7 */ /* 0x00052200080811ff */
[----:B-1----:R-:W-:Y:S01]  /*58d0*/  @P1 PLOP3.LUT P5, PT, P0, PT, PT, 0x8, 0x80 ;  /* 0x000000000080181c */ /* 0x002fe200007ae170 */
[----:B------:R-:W-:Y:S01]  /*58e0*/  @!UPT UIADD3 URZ, UPT, UPT, URZ, URZ, URZ ;  /* 0x000000fffffff290 */ /* 0x000fe2000fffe0ff */
[----:B--2---:R-:W-:Y:S11]  /*58f0*/  @!P1 BRA `(.L_x_95) ;  /* 0x0000000000809947 */ /* 0x004ff60003800000 */
[----:B------:R-:W-:Y:S01]  /*5900*/  ISETP.NE.U32.AND P0, PT, RZ, UR38, PT ;  /* 0x00000026ff007c0c */ /* 0x000fe2000bf05070 */
[----:B------:R-:W-:Y:S01]  /*5910*/  BSSY B0, `(.L_x_96) ;  /* 0x0000012000007945 */ /* 0x000fe20003800000 */
[----:B------:R-:W-:Y:S02]  /*5920*/  FSETP.NEU.AND P2, PT, R49, RZ, PT ;  /* 0x000000ff3100720b */ /* 0x000fe40003f4d000 */
[----:B------:R-:W-:Y:S02]  /*5930*/  CS2R R58, SRZ ;  /* 0x00000000003a7805 */ /* 0x000fe4000001ff00 */
[----:B------:R-:W-:Y:S02]  /*5940*/  ISETP.NE.AND.EX P0, PT, RZ, UR39, PT, P0 ;  /* 0x00000027ff007c0c */ /* 0x000fe4000bf05300 */
[----:B------:R-:W-:Y:S02]  /*5950*/  CS2R R56, SRZ ;  /* 0x0000000000387805 */ /* 0x000fe4000001ff00 */
[----:B------:R-:W-:Y:S02]  /*5960*/  LOP3.LUT P1, RZ, R96, 0xff, RZ, 0xc0, !PT ;  /* 0x000000ff60ff7812 */ /* 0x000fe4000782c0ff */
[----:B------:R-:W-:Y:S02]  /*5970*/  CS2R R54, SRZ ;  /* 0x0000000000367805 */ /* 0x000fe4000001ff00 */
[----:B------:R-:W-:Y:S02]  /*5980*/  SEL R0, RZ, 0xffffffff, P2 ;  /* 0xffffffffff007807 */ /* 0x000fe40001000000 */
[----:B------:R-:W-:Y:S02]  /*5990*/  CS2R R52, SRZ ;  /* 0x0000000000347805 */ /* 0x000fe4000001ff00 */
[----:B------:R-:W-:Y:S04]  /*59a0*/  SEL R3, RZ, 0xffffffff, P0 ;  /* 0xffffffffff037807 */ /* 0x000fe80000000000 */
[----:B------:R-:W-:Y:S04]  /*59b0*/  @P3 SEL R0, R3, R0, !P1 ;  /* 0x0000000003003207 */ /* 0x000fe80004800000 */
[----:B------:R-:W-:Y:S04]  /*59c0*/  LOP3.LUT R0, R0, 0x1, RZ, 0xc0, !PT ;  /* 0x0000000100007812 */ /* 0x000fe800078ec0ff */
[----:B------:R-:W-:Y:S01]  /*59d0*/  ISETP.NE.U32.AND P0, PT, R0, 0x1, PT ;  /* 0x000000010000780c */ /* 0x000fe20003f05070 */
[----:B------:R-:W-:Y:S01]  /*59e0*/  @!UPT UIADD3 URZ, UPT, UPT, URZ, URZ, URZ ;  /* 0x000000fffffff290 */ /* 0x000fe2000fffe0ff */
[----:B------:R-:W-:Y:S11]  /*59f0*/  @!P5 BRA `(.L_x_97) ;  /* 0x00000000000cd947 */ /* 0x000ff60003800000 */
[----:B------:R-:W-:Y:S04]  /*5a00*/  SHF.L.U32 R3, R106, 0x1f, RZ ;  /* 0x0000001f6a037819 */ /* 0x000fe800000006ff */
[----:B------:R-:W1:Y:S02]  /*5a10*/  SYNCS.PHASECHK.TRANS64.TRYWAIT P1, [UR43+0xd0], R3 ;  /* 0x0000d003ff0075a7 */ /* 0x000e64000802112b */
[----:B-1----:R-:W-:Y:S05]  /*5a20*/  @!P1 BRA `(.L_x_98) ;  /* 0x00000018002c9947 */ /* 0x002fea0003800000 */
.L_x_97:
[----:B------:R-:W-:Y:S05]  /*5a30*/  BSYNC B0 ;  /* 0x0000000000007941 */ /* 0x000fea0003800000 */
.L_x_96:
[----:B------:R2:W1:Y:S01]  /*5a40*/  @P0 LDS.128 R56, [R103+UR43+0x200] ;  /* 0x0002002b67380984 */ /* 0x0004620008000c00 */
[----:B------:R-:W-:Y:S01]  /*5a50*/  UIADD3 UR4, UPT, UPT, UR43, 0xd8, URZ ;  /* 0x000000d82b047890 */ /* 0x000fe2000fffe0ff */
[----:B------:R-:W-:Y:S02]  /*5a60*/  LOP3.LUT R106, R106, 0x1, RZ, 0x3c, !PT ;  /* 0x000000016a6a7812 */ /* 0x000fe400078e3cff */
[----:B------:R2:W1:Y:S01]  /*5a70*/  @P0 LDS.128 R52, [R102+0x10] ;  /* 0x0000100066340984 */ /* 0x0004620000000c00 */
[----:B------:R-:W-:Y:S01]  /*5a80*/  UPRMT UR4, UR37, 0x654, UR4 ;  /* 0x0000065425047896 */ /* 0x000fe20008000004 */
[----:B------:R-:W-:Y:S01]  /*5a90*/  @!PT LDS RZ, [RZ] ;  /* 0x00000000fffff984 */ /* 0x000fe20000000800 */
[----:B------:R-:W-:Y:S01]  /*5aa0*/  @!PT LDS RZ, [RZ] ;  /* 0x00000000fffff984 */ /* 0x000fe20000000800 */
[----:B------:R-:W-:Y:S01]  /*5ab0*/  @!PT LDS RZ, [RZ] ;  /* 0x00000000fffff984 */ /* 0x000fe20000000800 */
[----:B------:R-:W-:Y:S01]  /*5ac0*/  @!PT LDS RZ, [RZ] ;  /* 0x00000000fffff984 */ /* 0x000fe20000000800 */
[----:B------:R5:W-:Y:S06]  /*5ad0*/  MEMBAR.ALL.CTA ;  /* 0x0000000000007992 */ /* 0x000bec0000008000 */
[----:B-----5:R-:W5:Y:S02]  /*5ae0*/  FENCE.VIEW.ASYNC.S ;  /* 0x00000000000073c6 */ /* 0x020f640000000000 */
[----:B-----5:R-:W-:Y:S03]  /*5af0*/  SYNCS.ARRIVE.TRANS64.RED.A1T0 RZ, [UR4], RZ ;  /* 0x000000ffffff79a7 */ /* 0x020fe60008100404 */
.L_x_95:
[----:B------:R-:W-:Y:S05]  /*5b00*/  BSYNC B1 ;  /* 0x0000000000017941 */ /* 0x000fea0003800000 */
.L_x_94:
[----:B-1----:R-:W-:Y:S04]  /*5b10*/  SHF.R.U32.HI R3, RZ, 0x15, R32 ;  /* 0x00000015ff037819 */ /* 0x002fe80000011620 */
[----:B------:R-:W-:Y:S01]  /*5b20*/  LOP3.LUT P0, RZ, R3, 0x3, R104, 0x48, !PT ;  /* 0x0000000303ff7812 */ /* 0x000fe20007804868 */
[----:B------:R-:W-:Y:S01]  /*5b30*/  @!UPT UIADD3 URZ, UPT, UPT, URZ, URZ, URZ ;  /* 0x000000fffffff290 */ /* 0x000fe2000fffe0ff */
[----:B----4-:R-:W-:Y:S11]  /*5b40*/  @P4 BRA `(.L_x_99) ;  /* 0x0000000000084947 */ /* 0x010ff60003800000 */
[----:B------:R-:W1:Y:S02]  /*5b50*/  SYNCS.PHASECHK.TRANS64.TRYWAIT P1, [R92+URZ+0x110], R7 ;  /* 0x000110075c0075a7 */ /* 0x000e6400080211ff */
[----:B-1----:R-:W-:Y:S05]  /*5b60*/  @!P1 BRA `(.L_x_100) ;  /* 0x0000001400f49947 */ /* 0x002fea0003800000 */
.L_x_99:
[----:B------:R-:W-:Y:S05]  /*5b70*/  @!P0 BRA `(.L_x_101) ;  /* 0x0000000000408947 */ /* 0x000fea0003800000 */
[----:B------:R-:W4:Y:S01]  /*5b80*/  LDCU.64 UR8, c[0x4][0x70] ;  /* 0x01000e00ff0877ac */ /* 0x000f220008000a00 */
[----:B------:R-:W-:Y:S01]  /*5b90*/  MOV R3, 0x0 ;  /* 0x0000000000037802 */ /* 0x000fe20000000f00 */
[----:B------:R-:W-:Y:S02]  /*5ba0*/  HFMA2 R12, -RZ, RZ, 0, 5.9604644775390625e-08 ;  /* 0x00000001ff0c7431 */ /* 0x000fe400000001ff */
[----:B------:R-:W-:Y:S02]  /*5bb0*/  IMAD.MOV.U32 R8, RZ, RZ, 0x192 ;  /* 0x00000192ff087424 */ /* 0x000fe400078e00ff */
[----:B------:R-:W-:Y:S01]  /*5bc0*/  IMAD.MOV.U32 R13, RZ, RZ, RZ ;  /* 0x000000ffff0d7224 */ /* 0x000fe200078e00ff */
[----:B------:R-:W1:Y:S01]  /*5bd0*/  LDCU.64 UR6, c[0x4][0x78] ;  /* 0x01000f00ff0677ac */ /* 0x000e620008000a00 */
[----:B------:R-:W2:Y:S01]  /*5be0*/  LDC.64 R2, c[0x4][R3] ;  /* 0x0100000003027b82 */ /* 0x000ea20000000a00 */
[----:B------:R-:W5:Y:S01]  /*5bf0*/  LDCU.64 UR4, c[0x4][0x10] ;  /* 0x01000200ff0477ac */ /* 0x000f620008000a00 */
[----:B----4-:R-:W-:Y:S01]  /*5c00*/  MOV R5, UR9 ;  /* 0x0000000900057c02 */ /* 0x010fe20008000f00 */
[----:B------:R-:W-:Y:S01]  /*5c10*/  IMAD.U32 R4, RZ, RZ, UR8 ;  /* 0x00000008ff047e24 */ /* 0x000fe2000f8e00ff */
[----:B-1----:R-:W-:Y:S01]  /*5c20*/  MOV R7, UR7 ;  /* 0x0000000700077c02 */ /* 0x002fe20008000f00 */
[----:B------:R-:W-:Y:S01]  /*5c30*/  IMAD.U32 R6, RZ, RZ, UR6 ;  /* 0x00000006ff067e24 */ /* 0x000fe2000f8e00ff */
[----:B-----5:R-:W-:Y:S01]  /*5c40*/  MOV R11, UR5 ;  /* 0x00000005000b7c02 */ /* 0x020fe20008000f00 */
[----:B------:R-:W-:Y:S02]  /*5c50*/  IMAD.U32 R10, RZ, RZ, UR4 ;  /* 0x00000004ff0a7e24 */ /* 0x000fe4000f8e00ff */
[----:B------:R-:W-:Y:S07]  /*5c60*/  LEPC R20, `(.L_x_101) ;  /* 0x000000001014794e */ /* 0x000fee0000000000 */
[----:B--23--:R-:W-:Y:S05]  /*5c70*/  CALL.ABS.NOINC R2 ;  /* 0x0000000002007343 */ /* 0x00cfea0003c00000 */
.L_x_101:
[----:B------:R-:W-:Y:S01]  /*5c80*/  LOP3.LUT P0, RZ, R101, 0x60, RZ, 0xc0, !PT ;  /* 0x0000006065ff7812 */ /* 0x000fe2000780c0ff */
[----:B------:R-:W-:Y:S05]  /*5c90*/  WARPSYNC.ALL ;  /* 0x0000000000007948 */ /* 0x000fea0003800000 */
[----:B------:R-:W-:Y:S01]  /*5ca0*/  R2UR UR4, R32 ;  /* 0x00000000200472ca */ /* 0x000fe200000e0000 */
[----:B------:R-:W-:Y:S01]  /*5cb0*/  BSSY.RECONVERGENT B0, `(.L_x_102) ;  /* 0x00000a0000007945 */ /* 0x000fe20003800200 */
[-C--:B------:R-:W-:Y:S02]  /*5cc0*/  F2FP.F16.E5M2.UNPACK_B R50, R56.reuse ;  /* 0x00000038ff32723e */ /* 0x080fe400020004ff */
[----:B------:R-:W-:Y:S02]  /*5cd0*/  F2FP.F16.E5M2.UNPACK_B R63, R56.H1 ;  /* 0x00000038ff3f723e */ /* 0x000fe400030004ff */
[-C--:B------:R-:W-:Y:S01]  /*5ce0*/  F2FP.F16.E5M2.UNPACK_B R56, R57.reuse ;  /* 0x00000039ff38723e */ /* 0x080fe200020004ff */
[--C-:B------:R-:W-:Y:S01]  /*5cf0*/  HADD2.F32 R48, -RZ, R50.reuse.H0_H0 ;  /* 0x20000032ff307230 */ /* 0x100fe20000004100 */
[----:B------:R-:W-:Y:S01]  /*5d00*/  F2FP.F16.E5M2.UNPACK_B R57, R57.H1 ;  /* 0x00000039ff39723e */ /* 0x000fe200030004ff */
[----:B------:R-:W-:Y:S01]  /*5d10*/  HADD2.F32 R50, -RZ, R50.H1_H1 ;  /* 0x30000032ff327230 */ /* 0x000fe20000004100 */
[-C--:B------:R-:W-:Y:S01]  /*5d20*/  F2FP.F16.E5M2.UNPACK_B R66, R52.reuse ;  /* 0x00000034ff42723e */ /* 0x080fe200020004ff */
[--C-:B------:R-:W-:Y:S01]  /*5d30*/  HADD2.F32 R51, -RZ, R63.reuse.H0_H0 ;  /* 0x2000003fff337230 */ /* 0x100fe20000004100 */
[----:B------:R-:W-:Y:S01]  /*5d40*/  F2FP.F16.E5M2.UNPACK_B R68, R52.H1 ;  /* 0x00000034ff44723e */ /* 0x000fe200030004ff */
[----:B-1----:R-:W-:Y:S01]  /*5d50*/  LDTM.16dp32bit_t0_t15.x32 R4, tmem[UR4] ;  /* 0x00000004000479ee */ /* 0x002fe20008a80000 */
[----:B------:R-:W3:Y:S01]  /*5d60*/  LDTM.16dp32bit_t16_t31.x32 R4, tmem[UR4+0x20] ;  /* 0x00002004000479ee */ /* 0x000ee20008aa0000 */
[----:B------:R-:W-:Y:S01]  /*5d70*/  NOP ;  /* 0x0000000000007918 */ /* 0x000fe20000000000 */
[----:B------:R-:W-:Y:S01]  /*5d80*/  R2UR UR5, R92 ;  /* 0x000000005c0572ca */ /* 0x000fe200000e0000 */
[--C-:B------:R-:W-:Y:S01]  /*5d90*/  HADD2.F32 R65, -RZ, R66.reuse.H0_H0 ;  /* 0x20000042ff417230 */ /* 0x100fe20000004100 */
[----:B------:R-:W-:Y:S01]  /*5da0*/  F2FP.F16.E5M2.UNPACK_B R61, R58 ;  /* 0x0000003aff3d723e */ /* 0x000fe200020004ff */
[----:B------:R-:W-:Y:S01]  /*5db0*/  HADD2.F32 R67, -RZ, R66.H1_H1 ;  /* 0x30000042ff437230 */ /* 0x000fe20000004100 */
[-C--:B------:R-:W-:Y:S01]  /*5dc0*/  F2FP.F16.E5M2.UNPACK_B R70, R53.reuse ;  /* 0x00000035ff46723e */ /* 0x080fe200020004ff */
[----:B------:R-:W-:Y:S01]  /*5dd0*/  HADD2.F32 R52, -RZ, R63.H1_H1 ;  /* 0x3000003fff347230 */ /* 0x000fe20000004100 */
[----:B------:R-:W-:Y:S01]  /*5de0*/  F2FP.F16.E5M2.UNPACK_B R72, R53.H1 ;  /* 0x00000035ff48723e */ /* 0x000fe200030004ff */
[----:B------:R-:W-:Y:S01]  /*5df0*/  HADD2.F32 R53, -RZ, R56.H0_H0 ;  /* 0x20000038ff357230 */ /* 0x000fe20000004100 */
[-C--:B------:R-:W-:Y:S01]  /*5e00*/  F2FP.F16.E5M2.UNPACK_B R74, R54.reuse ;  /* 0x00000036ff4a723e */ /* 0x080fe200020004ff */
[----:B------:R-:W-:Y:S01]  /*5e10*/  HADD2.F32 R69, -RZ, R70.H0_H0 ;  /* 0x20000046ff457230 */ /* 0x000fe20000004100 */
[----:B------:R-:W-:Y:S01]  /*5e20*/  F2FP.F16.E5M2.UNPACK_B R76, R54.H1 ;  /* 0x00000036ff4c723e */ /* 0x000fe200030004ff */
[----:B------:R-:W-:Y:S01]  /*5e30*/  HADD2.F32 R54, -RZ, R56.H1_H1 ;  /* 0x30000038ff367230 */ /* 0x000fe20000004100 */
[----:B------:R-:W-:Y:S01]  /*5e40*/  F2FP.F16.E5M2.UNPACK_B R60, R58.H1 ;  /* 0x0000003aff3c723e */ /* 0x000fe200030004ff */
[----:B------:R-:W-:Y:S01]  /*5e50*/  UIADD3 UR5, UPT, UPT, UR5, 0x130, URZ ;  /* 0x0000013005057890 */ /* 0x000fe2000fffe0ff */
[----:B------:R-:W-:Y:S01]  /*5e60*/  HADD2.F32 R58, -RZ, R61.H1_H1 ;  /* 0x3000003dff3a7230 */ /* 0x000fe20000004100 */
[----:B------:R-:W-:Y:S01]  /*5e70*/  F2FP.F16.E5M2.UNPACK_B R77, R55 ;  /* 0x00000037ff4d723e */ /* 0x000fe200020004ff */
[----:B------:R-:W-:Y:S01]  /*5e80*/  HADD2.F32 R70, -RZ, R70.H1_H1 ;  /* 0x30000046ff467230 */ /* 0x000fe20000004100 */
[----:B------:R-:W-:Y:S01]  /*5e90*/  UPRMT UR5, UR37, 0x654, UR5 ;  /* 0x0000065425057896 */ /* 0x000fe20008000005 */
[--C-:B------:R-:W-:Y:S01]  /*5ea0*/  HADD2.F32 R73, -RZ, R74.reuse.H0_H0 ;  /* 0x2000004aff497230 */ /* 0x100fe20000004100 */
[----:B------:R-:W-:Y:S01]  /*5eb0*/  F2FP.F16.E5M2.UNPACK_B R62, R59 ;  /* 0x0000003bff3e723e */ /* 0x000fe200020004ff */
[----:B------:R-:W-:Y:S01]  /*5ec0*/  HADD2.F32 R74, -RZ, R74.H1_H1 ;  /* 0x3000004aff4a7230 */ /* 0x000fe20000004100 */
[----:B------:R-:W-:Y:S01]  /*5ed0*/  F2FP.F16.E5M2.UNPACK_B R78, R55.H1 ;  /* 0x00000037ff4e723e */ /* 0x000fe200030004ff */
[C---:B---3--:R-:W-:Y:S01]  /*5ee0*/  FMUL R4, R47.reuse, R4 ;  /* 0x000000042f047220 */ /* 0x048fe20000400000 */
[C---:B------:R-:W-:Y:S01]  /*5ef0*/  FMUL R5, R47.reuse, R5 ;  /* 0x000000052f057220 */ /* 0x040fe20000400000 */
[C---:B------:R-:W-:Y:S01]  /*5f00*/  FMUL R8, R47.reuse, R8 ;  /* 0x000000082f087220 */ /* 0x040fe20000400000 */
[----:B------:R-:W-:Y:S01]  /*5f10*/  FMUL R9, R47, R9 ;  /* 0x000000092f097220 */ /* 0x000fe20000400000 */
[----:B------:R-:W-:Y:S01]  /*5f20*/  SYNCS.ARRIVE.TRANS64.RED.A1T0 RZ, [UR5], RZ ;  /* 0x000000ffffff79a7 */ /* 0x000fe20008100405 */
[C---:B------:R-:W-:Y:S01]  /*5f30*/  FFMA R4, R49.reuse, R48, R4 ;  /* 0x0000003031047223 */ /* 0x040fe20000000004 */
[----:B------:R-:W-:Y:S01]  /*5f40*/  FFMA R5, R49, R50, R5 ;  /* 0x0000003231057223 */ /* 0x000fe20000000005 */
[C---:B------:R-:W-:Y:S01]  /*5f50*/  FMUL R12, R47.reuse, R12 ;  /* 0x0000000c2f0c7220 */ /* 0x040fe20000400000 */
        /* <DEDUP_REMOVED lines=9> */
[----:B------:R-:W-:Y:S02]  /*5ff0*/  HADD2.F32 R48, -RZ, R77.H1_H1 ;  /* 0x3000004dff307230 */ /* 0x000fe40000004100 */
[C---:B------:R-:W-:Y:S01]  /*6000*/  FMUL R28, R47.reuse, R32 ;  /* 0x000000202f1c7220 */ /* 0x040fe20000400000 */
[C---:B------:R-:W-:Y:S01]  /*6010*/  FMUL R29, R47.reuse, R33 ;  /* 0x000000212f1d7220 */ /* 0x040fe20000400000 */
[C---:B------:R-:W-:Y:S01]  /*6020*/  FMUL R6, R47.reuse, R6 ;  /* 0x000000062f067220 */ /* 0x040fe20000400000 */
[C---:B------:R-:W-:Y:S01]  /*6030*/  FMUL R7, R47.reuse, R7 ;  /* 0x000000072f077220 */ /* 0x040fe20000400000 */
[--C-:B------:R-:W-:Y:S02]  /*6040*/  HADD2.F32 R55, -RZ, R57.reuse.H0_H0 ;  /* 0x20000039ff377230 */ /* 0x100fe40000004100 */
[----:B------:R-:W-:Y:S01]  /*6050*/  FMUL R10, R47, R10 ;  /* 0x0000000a2f0a7220 */ /* 0x000fe20000400000 */
[C---:B------:R-:W-:Y:S01]  /*6060*/  FFMA R6, R49.reuse, R51, R6 ;  /* 0x0000003331067223 */ /* 0x040fe20000000006 */
[----:B------:R-:W-:Y:S02]  /*6070*/  HADD2.F32 R56, -RZ, R57.H1_H1 ;  /* 0x30000039ff387230 */ /* 0x000fe40000004100 */
[C---:B------:R-:W-:Y:S01]  /*6080*/  FFMA R7, R49.reuse, R52, R7 ;  /* 0x0000003431077223 */ /* 0x040fe20000000007 */
[C---:B------:R-:W-:Y:S01]  /*6090*/  FFMA R8, R49.reuse, R53, R8 ;  /* 0x0000003531087223 */ /* 0x040fe20000000008 */
[C---:B------:R-:W-:Y:S01]  /*60a0*/  FFMA R9, R49.reuse, R54, R9 ;  /* 0x0000003631097223 */ /* 0x040fe20000000009 */
[----:B------:R-:W-:Y:S02]  /*60b0*/  HADD2.F32 R57, -RZ, R61.H0_H0 ;  /* 0x2000003dff397230 */ /* 0x000fe40000004100 */
[----:B------:R-:W-:Y:S01]  /*60c0*/  FFMA R10, R49, R55, R10 ;  /* 0x00000037310a7223 */ /* 0x000fe2000000000a */
[----:B------:R-:W-:Y:S01]  /*60d0*/  F2FP.SATFINITE.E5M2.F32.PACK_AB_MERGE_C R92, R7, R6, RZ ;  /* 0x00000006075c723e */ /* 0x000fe200048060ff */
[----:B------:R-:W-:Y:S02]  /*60e0*/  HADD2.F32 R61, -RZ, R62.H0_H0 ;  /* 0x2000003eff3d7230 */ /* 0x000fe40000004100 */
[----:B------:R-:W-:Y:S01]  /*60f0*/  FMUL R11, R47, R11 ;  /* 0x0000000b2f0b7220 */ /* 0x000fe20000400000 */
[----:B------:R-:W-:Y:S01]  /*6100*/  F2FP.F16.E5M2.UNPACK_B R64, R59.H1 ;  /* 0x0000003bff40723e */ /* 0x000fe200030004ff */
[----:B------:R-:W-:Y:S01]  /*6110*/  HADD2.F32 R59, -RZ, R60.H0_H0 ;  /* 0x2000003cff3b7230 */ /* 0x000fe20000004100 */
[----:B------:R-:W-:Y:S01]  /*6120*/  F2FP.SATFINITE.E5M2.F32.PACK_AB_MERGE_C R92, R5, R4, R92 ;  /* 0x00000004055c723e */ /* 0x000fe2000480605c */
[C---:B------:R-:W-:Y:S01]  /*6130*/  FFMA R11, R49.reuse, R56, R11 ;  /* 0x00000038310b7223 */ /* 0x040fe2000000000b */
[C---:B------:R-:W-:Y:S01]  /*6140*/  FFMA R12, R49.reuse, R57, R12 ;  /* 0x00000039310c7223 */ /* 0x040fe2000000000c */
[----:B------:R-:W-:Y:S01]  /*6150*/  FFMA R13, R49, R58, R13 ;  /* 0x0000003a310d7223 */ /* 0x000fe2000000000d */
[----:B------:R-:W-:Y:S02]  /*6160*/  HADD2.F32 R62, -RZ, R62.H1_H1 ;  /* 0x3000003eff3e7230 */ /* 0x000fe40000004100 */
[----:B------:R-:W-:Y:S01]  /*6170*/  FMUL R14, R47, R14 ;  /* 0x0000000e2f0e7220 */ /* 0x000fe20000400000 */
[----:B------:R-:W-:Y:S01]  /*6180*/  HADD2.F32 R60, -RZ, R60.H1_H1 ;  /* 0x3000003cff3c7230 */ /* 0x000fe20000004100 */
[----:B------:R-:W-:Y:S01]  /*6190*/  F2FP.SATFINITE.E5M2.F32.PACK_AB_MERGE_C R93, R11, R10, RZ ;  /* 0x0000000a0b5d723e */ /* 0x000fe200048060ff */
[----:B------:R-:W-:Y:S02]  /*61a0*/  HADD2.F32 R51, -RZ, R77.H0_H0 ;  /* 0x2000004dff337230 */ /* 0x000fe40000004100 */
[----:B------:R-:W-:Y:S01]  /*61b0*/  FFMA R14, R49, R59, R14 ;  /* 0x0000003b310e7223 */ /* 0x000fe2000000000e */
[----:B------:R-:W-:Y:S01]  /*61c0*/  FMUL R15, R47, R15 ;  /* 0x0000000f2f0f7220 */ /* 0x000fe20000400000 */
[--C-:B------:R-:W-:Y:S01]  /*61d0*/  HADD2.F32 R63, -RZ, R64.reuse.H0_H0 ;  /* 0x20000040ff3f7230 */ /* 0x100fe20000004100 */
[----:B------:R-:W-:Y:S01]  /*61e0*/  F2FP.SATFINITE.E5M2.F32.PACK_AB_MERGE_C R93, R9, R8, R93 ;  /* 0x00000008095d723e */ /* 0x000fe2000480605d */
[----:B------:R-:W-:Y:S02]  /*61f0*/  HADD2.F32 R64, -RZ, R64.H1_H1 ;  /* 0x30000040ff407230 */ /* 0x000fe40000004100 */
[C---:B------:R-:W-:Y:S01]  /*6200*/  FFMA R15, R49.reuse, R60, R15 ;  /* 0x0000003c310f7223 */ /* 0x040fe2000000000f */
[C---:B------:R-:W-:Y:S01]  /*6210*/  FFMA R16, R49.reuse, R61, R16 ;  /* 0x0000003d31107223 */ /* 0x040fe20000000010 */
[----:B------:R-:W-:Y:S01]  /*6220*/  FFMA R17, R49, R62, R17 ;  /* 0x0000003e31117223 */ /* 0x000fe20000000011 */
[C---:B------:R-:W-:Y:S01]  /*6230*/  FMUL R18, R47.reuse, R18 ;  /* 0x000000122f127220 */ /* 0x040fe20000400000 */
[C---:B------:R-:W-:Y:S01]  /*6240*/  FMUL R19, R47.reuse, R19 ;  /* 0x000000132f137220 */ /* 0x040fe20000400000 */
[--C-:B------:R-:W-:Y:S02]  /*6250*/  HADD2.F32 R66, -RZ, R68.reuse.H0_H0 ;  /* 0x20000044ff427230 */ /* 0x100fe40000004100 */
[----:B------:R-:W-:Y:S01]  /*6260*/  FMUL R3, R47, R22 ;  /* 0x000000162f037220 */ /* 0x000fe20000400000 */
[C---:B------:R-:W-:Y:S01]  /*6270*/  FFMA R18, R49.reuse, R63, R18 ;  /* 0x0000003f31127223 */ /* 0x040fe20000000012 */
[----:B------:R-:W-:Y:S02]  /*6280*/  HADD2.F32 R68, -RZ, R68.H1_H1 ;  /* 0x30000044ff447230 */ /* 0x000fe40000004100 */
[----:B------:R-:W-:Y:S01]  /*6290*/  FFMA R19, R49, R64, R19 ;  /* 0x0000004031137223 */ /* 0x000fe20000000013 */
[----:B------:R-:W-:Y:S01]  /*62a0*/  FMUL R23, R47, R23 ;  /* 0x000000172f177220 */ /* 0x000fe20000400000 */
[C---:B------:R-:W-:Y:S01]  /*62b0*/  FFMA R0, R49.reuse, R65, R0 ;  /* 0x0000004131007223 */ /* 0x040fe20000000000 */
[C---:B------:R-:W-:Y:S01]  /*62c0*/  FFMA R2, R49.reuse, R67, R2 ;  /* 0x0000004331027223 */ /* 0x040fe20000000002 */
[--C-:B------:R-:W-:Y:S02]  /*62d0*/  HADD2.F32 R71, -RZ, R72.reuse.H0_H0 ;  /* 0x20000048ff477230 */ /* 0x100fe40000004100 */
[----:B------:R-:W-:Y:S01]  /*62e0*/  FFMA R3, R49, R66, R3 ;  /* 0x0000004231037223 */ /* 0x000fe20000000003 */
[----:B------:R-:W-:Y:S02]  /*62f0*/  HADD2.F32 R72, -RZ, R72.H1_H1 ;  /* 0x30000048ff487230 */ /* 0x000fe40000004100 */
[----:B------:R-:W-:Y:S01]  /*6300*/  FMUL R22, R47, R26 ;  /* 0x0000001a2f167220 */ /* 0x000fe20000400000 */
        /* <DEDUP_REMOVED lines=18> */
[----:B------:R-:W-:Y:S01]  /*6430*/  F2FP.SATFINITE.E5M2.F32.PACK_AB_MERGE_C R94, R15, R14, RZ ;  /* 0x0000000e0f5e723e */ /* 0x000fe200048060ff */
[----:B------:R-:W-:Y:S01]  /*6440*/  FFMA R28, R49, R51, R28 ;  /* 0x00000033311c7223 */ /* 0x000fe2000000001c */
[----:B------:R-:W-:Y:S01]  /*6450*/  F2FP.SATFINITE.E5M2.F32.PACK_AB_MERGE_C R95, R19, R18, RZ ;  /* 0x00000012135f723e */ /* 0x000fe200048060ff */
[C---:B------:R-:W-:Y:S01]  /*6460*/  FFMA R29, R49.reuse, R48, R29 ;  /* 0x00000030311d7223 */ /* 0x040fe2000000001d */
[C---:B------:R-:W-:Y:S01]  /*6470*/  FFMA R30, R49.reuse, R77, R30 ;  /* 0x0000004d311e7223 */ /* 0x040fe2000000001e */
[----:B------:R-:W-:Y:S01]  /*6480*/  FFMA R35, R49, R50, R35 ;  /* 0x0000003231237223 */ /* 0x000fe20000000023 */
[----:B------:R-:W-:Y:S02]  /*6490*/  F2FP.SATFINITE.E5M2.F32.PACK_AB_MERGE_C R94, R13, R12, R94 ;  /* 0x0000000c0d5e723e */ /* 0x000fe4000480605e */
[----:B------:R-:W-:Y:S02]  /*64a0*/  F2FP.SATFINITE.E5M2.F32.PACK_AB_MERGE_C R95, R17, R16, R95 ;  /* 0x00000010115f723e */ /* 0x000fe4000480605f */
[----:B------:R-:W-:Y:S02]  /*64b0*/  F2FP.SATFINITE.E5M2.F32.PACK_AB_MERGE_C R113, R23, R3, RZ ;  /* 0x000000031771723e */ /* 0x000fe400048060ff */
[----:B------:R-:W-:Y:S01]  /*64c0*/  F2FP.SATFINITE.E5M2.F32.PACK_AB_MERGE_C R114, R27, R22, RZ ;  /* 0x000000161b72723e */ /* 0x000fe200048060ff */
[----:B------:R1:W-:Y:S01]  /*64d0*/  STS.128 [R103+UR43+0x1200], R92 ;  /* 0x0012005c67007988 */ /* 0x0003e20008000c2b */
[----:B------:R-:W-:Y:S02]  /*64e0*/  F2FP.SATFINITE.E5M2.F32.PACK_AB_MERGE_C R116, R31, R26, RZ ;  /* 0x0000001a1f74723e */ /* 0x000fe400048060ff */
[----:B------:R-:W-:Y:S02]  /*64f0*/  F2FP.SATFINITE.E5M2.F32.PACK_AB_MERGE_C R117, R35, R30, RZ ;  /* 0x0000001e2375723e */ /* 0x000fe400048060ff */
[----:B------:R-:W-:Y:S02]  /*6500*/  F2FP.SATFINITE.E5M2.F32.PACK_AB_MERGE_C R112, R2, R0, R113 ;  /* 0x000000000270723e */ /* 0x000fe40004806071 */
[----:B------:R-:W-:Y:S02]  /*6510*/  F2FP.SATFINITE.E5M2.F32.PACK_AB_MERGE_C R113, R21, R20, R114 ;  /* 0x000000141571723e */ /* 0x000fe40004806072 */
[----:B------:R-:W-:Y:S02]  /*6520*/  F2FP.SATFINITE.E5M2.F32.PACK_AB_MERGE_C R114, R25, R24, R116 ;  /* 0x000000181972723e */ /* 0x000fe40004806074 */
[----:B------:R-:W-:Y:S02]  /*6530*/  F2FP.SATFINITE.E5M2.F32.PACK_AB_MERGE_C R115, R29, R28, R117 ;  /* 0x0000001c1d73723e */ /* 0x000fe40004806075 */
[----:B------:R-:W-:Y:S03]  /*6540*/  IADD3 R116, PT, PT, R44, 0x1, RZ ;  /* 0x000000012c747810 */ /* 0x000fe60007ffe0ff */
[----:B------:R1:W-:Y:S01]  /*6550*/  STS.128 [R102+0x1010], R112 ;  /* 0x0010107066007388 */ /* 0x0003e20000000c00 */
[----:B------:R-:W-:Y:S01]  /*6560*/  @!PT LDS RZ, [RZ] ;  /* 0x00000000fffff984 */ /* 0x000fe20000000800 */
[----:B------:R-:W-:Y:S01]  /*6570*/  @!PT LDS RZ, [RZ] ;  /* 0x00000000fffff984 */ /* 0x000fe20000000800 */
[----:B------:R-:W-:Y:S01]  /*6580*/  @!PT LDS RZ, [RZ] ;  /* 0x00000000fffff984 */ /* 0x000fe20000000800 */
[----:B------:R-:W-:Y:S01]  /*6590*/  @!PT LDS RZ, [RZ] ;  /* 0x00000000fffff984 */ /* 0x000fe20000000800 */
[----:B------:R3:W-:Y:S07]  /*65a0*/  MEMBAR.ALL.CTA ;  /* 0x0000000000007992 */ /* 0x0007ee0000008000 */
[----:B---3--:R-:W3:Y:S02]  /*65b0*/  FENCE.VIEW.ASYNC.S ;  /* 0x00000000000073c6 */ /* 0x008ee40000000000 */
[----:B---3--:R-:W-:Y:S06]  /*65c0*/  BAR.SYNC.DEFER_BLOCKING 0x1, 0x80 ;  /* 0x0042000000007b1d */ /* 0x008fec0000010000 */
[----:B------:R-:W-:Y:S05]  /*65d0*/  @P0 BRA `(.L_x_103) ;  /* 0x0000000000340947 */ /* 0x000fea0003800000 */
[----:B------:R-:W-:Y:S01]  /*65e0*/  UIADD3 UR12, UPT, UPT, UR43, 0x1200, URZ ;  /* 0x000012002b0c7890 */ /* 0x000fe2000fffe0ff */
[----:B------:R-:W-:Y:S01]  /*65f0*/  R2UR UR9, R91 ;  /* 0x000000005b0972ca */ /* 0x000fe200000e0000 */
[----:B------:R-:W-:Y:S01]  /*6600*/  UIADD3 UR10, UP0, UPT, UR46, 0x680, URZ ;  /* 0x000006802e0a7890 */ /* 0x000fe2000ff1e0ff */
[----:B------:R-:W-:Y:S01]  /*6610*/  R2UR UR8, R97 ;  /* 0x00000000610872ca */ /* 0x000fe200000e0000 */
[----:B------:R-:W-:Y:S02]  /*6620*/  UMOV UR7, UR36 ;  /* 0x0000002400077c82 */ /* 0x000fe40008000000 */
[----:B------:R-:W-:Y:S01]  /*6630*/  IMAD.U32 R109, RZ, RZ, UR12 ;  /* 0x0000000cff6d7e24 */ /* 0x000fe2000f8e00ff */
[----:B------:R-:W-:Y:S04]  /*6640*/  UIADD3.X UR11, UPT, UPT, URZ, UR47, URZ, UP0, !UPT ;  /* 0x0000002fff0b7290 */ /* 0x000fe800087fe4ff */
[----:B------:R-:W-:Y:S03]  /*6650*/  R2UR UR4, R109 ;  /* 0x000000006d0472ca */ /* 0x000fe600000e0000 */
[----:B------:R-:W-:Y:S02]  /*6660*/  USHF.L.U32 UR5, UR9, 0x6, URZ ;  /* 0x0000000609057899 */ /* 0x000fe400080006ff */
[----:B------:R-:W-:Y:S09]  /*6670*/  USHF.L.U32 UR6, UR8, 0x6, URZ ;  /* 0x0000000608067899 */ /* 0x000ff200080006ff */
[----:B------:R3:W-:Y:S01]  /*6680*/  UTMASTG.3D [UR4], [UR10] ;  /* 0x000000040a0073b5 */ /* 0x0007e20008010000 */
[----:B------:R0:W-:Y:S01]  /*6690*/  UTMACMDFLUSH ;  /* 0x00000000000079b7 */ /* 0x0001e20000000000 */
[----:B---3--:R-:W-:Y:S04]  /*66a0*/  DEPBAR.LE SB0, 0x0 ;  /* 0x000080000000791a */ /* 0x008fe80000000000 */
.L_x_103:
[----:B------:R-:W-:Y:S05]  /*66b0*/  BSYNC.RECONVERGENT B0 ;  /* 0x0000000000007941 */ /* 0x000fea0003800200 */
.L_x_102:
[----:B------:R-:W-:Y:S01]  /*66c0*/  BAR.SYNC.DEFER_BLOCKING 0x1, 0x80 ;  /* 0x0042000000007b1d */ /* 0x000fe20000010000 */
[----:B------:R-:W-:Y:S01]  /*66d0*/  ISETP.NE.AND P2, PT, R110, RZ, PT ;  /* 0x000000ff6e00720c */ /* 0x000fe20003f45270 */
[----:B------:R-:W-:Y:S01]  /*66e0*/  IMAD.IADD R91, R43, 0x1, R79 ;  /* 0x000000012b5b7824 */ /* 0x000fe200078e024f */
[----:B------:R-:W-:Y:S01]  /*66f0*/  ISETP.NE.AND P0, PT, R111, 0x2, PT ;  /* 0x000000026f00780c */ /* 0x000fe20003f05270 */
[----:B------:R-:W-:Y:S01]  /*6700*/  IMAD.IADD R97, R45, 0x1, R90 ;  /* 0x000000012d617824 */ /* 0x000fe200078e025a */
[----:B------:R-:W-:Y:S02]  /*6710*/  ISETP.NE.AND P1, PT, R116, 0x4, PT ;  /* 0x000000047400780c */ /* 0x000fe40003f25270 */
[----:B------:R-:W-:Y:S02]  /*6720*/  SEL R0, RZ, 0x1, P0 ;  /* 0x00000001ff007807 */ /* 0x000fe40000000000 */
[----:B------:R-:W-:Y:S02]  /*6730*/  SEL R3, RZ, 0x1, P1 ;  /* 0x00000001ff037807 */ /* 0x000fe40000800000 */
[----:B------:R-:W-:Y:S02]  /*6740*/  LOP3.LUT R107, R107, R0, RZ, 0x3c, !PT ;  /* 0x000000006b6b7212 */ /* 0x000fe400078e3cff */
[----:B------:R-:W-:Y:S02]  /*6750*/  LOP3.LUT R108, R108, R3, RZ, 0x3c, !PT ;  /* 0x000000036c6c7212 */ /* 0x000fe400078e3cff */
[----:B------:R-:W-:Y:S02]  /*6760*/  @P2 R2UR UR36, R105 ;  /* 0x00000000692422ca */ /* 0x000fe400000e0000 */
[----:B------:R-:W-:Y:S02]  /*6770*/  SEL R111, R111, RZ, P0 ;  /* 0x000000ff6f6f7207 */ /* 0x000fe40000000000 */
[----:B------:R-:W-:Y:S01]  /*6780*/  SEL R44, R116, RZ, P1 ;  /* 0x000000ff742c7207 */ /* 0x000fe20000800000 */
[----:B------:R-:W-:Y:S10]  /*6790*/  @P2 BRA `(.L_x_104) ;  /* 0xffffffe400842947 */ /* 0x000ff4000383ffff */
[----:B------:R-:W-:Y:S05]  /*67a0*/  EXIT ;  /* 0x000000000000794d */ /* 0x000fea0003800000 */
.L_x_20:
[----:B--2---:R2:W1:Y:S02]  /*67b0*/  SYNCS.PHASECHK.TRANS64.TRYWAIT P0, [R3+URZ+0x160], R2 ;  /* 0x00016002030075a7 */ /* 0x00446400080011ff */
[----:B-1----:R-:W-:Y:S05]  /*67c0*/  @!P0 NANOSLEEP.SYNCS 0x989680 ;  /* 0x009896800000895d */ /* 0x002fea0003900000 */
[----:B------:R-:W1:Y:S02]  /*67d0*/  @!P0 SYNCS.PHASECHK.TRANS64 P0, [R3+URZ+0x160], R2 ;  /* 0x00016002030085a7 */ /* 0x000e6400080010ff */
[----:B-1----:R-:W-:Y:S05]  /*67e0*/  @!P0 BRA `(.L_x_20) ;  /* 0xfffffffc00f08947 */ /* 0x002fea000383ffff */
[----:B------:R-:W-:Y:S05]  /*67f0*/  BRA `(.L_x_105) ;  /* 0xffffffac00b47947 */ /* 0x000fea000383ffff */
.L_x_23:
[----:B-1----:R-:W-:-:S07]  /*6800*/  MOV R2, UR33 ;  /* 0x0000002100027c02 */ /* 0x002fce0008000f00 */
.L_x_106:
[----:B-1----:R1:W2:Y:S02]  /*6810*/  SYNCS.PHASECHK.TRANS64.TRYWAIT P0, [R2+URZ+0x68], R5 ;  /* 0x00006805020075a7 */ /* 0x0022a400080011ff */
[----:B--2---:R-:W-:Y:S05]  /*6820*/  @!P0 NANOSLEEP.SYNCS 0x989680 ;  /* 0x009896800000895d */ /* 0x004fea0003900000 */
[----:B------:R-:W2:Y:S02]  /*6830*/  @!P0 SYNCS.PHASECHK.TRANS64 P0, [R2+URZ+0x68], R5 ;  /* 0x00006805020085a7 */ /* 0x000ea400080010ff */
[----:B--2---:R-:W-:Y:S05]  /*6840*/  @!P0 BRA `(.L_x_106) ;  /* 0xfffffffc00f08947 */ /* 0x004fea000383ffff */
[----:B------:R-:W-:Y:S05]  /*6850*/  BRA `(.L_x_22) ;  /* 0xffffffb000047947 */ /* 0x000fea000383ffff */
.L_x_29:
[----:B-1----:R-:W-:-:S07]  /*6860*/  MOV R2, UR17 ;  /* 0x0000001100027c02 */ /* 0x002fce0008000f00 */
.L_x_107:
[----:B-1----:R1:W2:Y:S02]  /*6870*/  SYNCS.PHASECHK.TRANS64.TRYWAIT P0, [R2+URZ+0x68], R5 ;  /* 0x00006805020075a7 */ /* 0x0022a400080011ff */
[----:B--2---:R-:W-:Y:S05]  /*6880*/  @!P0 NANOSLEEP.SYNCS 0x989680 ;  /* 0x009896800000895d */ /* 0x004fea0003900000 */
[----:B------:R-:W2:Y:S02]  /*6890*/  @!P0 SYNCS.PHASECHK.TRANS64 P0, [R2+URZ+0x68], R5 ;  /* 0x00006805020085a7 */ /* 0x000ea400080010ff */
[----:B--2---:R-:W-:Y:S05]  /*68a0*/  @!P0 BRA `(.L_x_107) ;  /* 0xfffffffc00f08947 */ /* 0x004fea000383ffff */
[----:B------:R-:W-:Y:S05]  /*68b0*/  BRA `(.L_x_28) ;  /* 0xffffffb000a87947 */ /* 0x000fea000383ffff */
.L_x_33:
[----:B-1----:R1:W2:Y:S02]  /*68c0*/  SYNCS.PHASECHK.TRANS64.TRYWAIT P0, [R2+URZ+0xf0], R3 ;  /* 0x0000f003020075a7 */ /* 0x0022a400080011ff */
[----:B--2---:R-:W-:Y:S05]  /*68d0*/  @!P0 NANOSLEEP.SYNCS 0x989680 ;  /* 0x009896800000895d */ /* 0x004fea0003900000 */
[----:B------:R-:W2:Y:S02]  /*68e0*/  @!P0 SYNCS.PHASECHK.TRANS64 P0, [R2+URZ+0xf0], R3 ;  /* 0x0000f003020085a7 */ /* 0x000ea400080010ff */
[----:B--2---:R-:W-:Y:S05]  /*68f0*/  @!P0 BRA `(.L_x_33) ;  /* 0xfffffffc00f08947 */ /* 0x004fea000383ffff */
[----:B------:R-:W-:Y:S05]  /*6900*/  BRA `(.L_x_108) ;  /* 0xffffffb400347947 */ /* 0x000fea000383ffff */
.L_x_37:
[----:B----4-:R-:W-:-:S07]  /*6910*/  MOV R0, UR5 ;  /* 0x0000000500007c02 */ /* 0x010fce0008000f00 */
.L_x_109:
[----:B-1----:R1:W2:Y:S02]  /*6920*/  SYNCS.PHASECHK.TRANS64.TRYWAIT P0, [R0+URZ], R3 ;  /* 0x00000003000075a7 */ /* 0x0022a400080011ff */
[----:B--2---:R-:W-:Y:S05]  /*6930*/  @!P0 NANOSLEEP.SYNCS 0x989680 ;  /* 0x009896800000895d */ /* 0x004fea0003900000 */
[----:B------:R-:W2:Y:S02]  /*6940*/  @!P0 SYNCS.PHASECHK.TRANS64 P0, [R0+URZ], R3 ;  /* 0x00000003000085a7 */ /* 0x000ea400080010ff */
[----:B--2---:R-:W-:Y:S05]  /*6950*/  @!P0 BRA `(.L_x_109) ;  /* 0xfffffffc00f08947 */ /* 0x004fea000383ffff */
[----:B------:R-:W-:Y:S05]  /*6960*/  BRA `(.L_x_110) ;  /* 0xffffffb800a47947 */ /* 0x000fea000383ffff */
.L_x_38:
[----:B----4-:R-:W-:-:S07]  /*6970*/  MOV R0, UR5 ;  /* 0x0000000500007c02 */ /* 0x010fce0008000f00 */
.L_x_111:
[----:B-1----:R1:W2:Y:S02]  /*6980*/  SYNCS.PHASECHK.TRANS64.TRYWAIT P0, [R0+URZ], R3 ;  /* 0x00000003000075a7 */ /* 0x0022a400080011ff */
[----:B--2---:R-:W-:Y:S05]  /*6990*/  @!P0 NANOSLEEP.SYNCS 0x989680 ;  /* 0x009896800000895d */ /* 0x004fea0003900000 */
[----:B------:R-:W2:Y:S02]  /*69a0*/  @!P0 SYNCS.PHASECHK.TRANS64 P0, [R0+URZ], R3 ;  /* 0x00000003000085a7 */ /* 0x000ea400080010ff */
[----:B--2---:R-:W-:Y:S05]  /*69b0*/  @!P0 BRA `(.L_x_111) ;  /* 0xfffffffc00f08947 */ /* 0x004fea000383ffff */
[----:B------:R-:W-:Y:S05]  /*69c0*/  BRA `(.L_x_112) ;  /* 0xffffffb800b07947 */ /* 0x000fea000383ffff */
.L_x_39:
[----:B----4-:R-:W-:-:S07]  /*69d0*/  MOV R0, UR5 ;  /* 0x0000000500007c02 */ /* 0x010fce0008000f00 */
.L_x_113:
[----:B-1----:R1:W2:Y:S02]  /*69e0*/  SYNCS.PHASECHK.TRANS64.TRYWAIT P0, [R0+URZ], R3 ;  /* 0x00000003000075a7 */ /* 0x0022a400080011ff */
[----:B--2---:R-:W-:Y:S05]  /*69f0*/  @!P0 NANOSLEEP.SYNCS 0x989680 ;  /* 0x009896800000895d */ /* 0x004fea0003900000 */
[----:B------:R-:W2:Y:S02]  /*6a00*/  @!P0 SYNCS.PHASECHK.TRANS64 P0, [R0+URZ], R3 ;  /* 0x00000003000085a7 */ /* 0x000ea400080010ff */
[----:B--2---:R-:W-:Y:S05]  /*6a10*/  @!P0 BRA `(.L_x_113) ;  /* 0xfffffffc00f08947 */ /* 0x004fea000383ffff */
[----:B------:R-:W-:Y:S05]  /*6a20*/  BRA `(.L_x_114) ;  /* 0xffffffb800bc7947 */ /* 0x000fea000383ffff */
.L_x_40:
[----:B----4-:R-:W-:-:S07]  /*6a30*/  MOV R0, UR5 ;  /* 0x0000000500007c02 */ /* 0x010fce0008000f00 */
.L_x_115:
[----:B-1----:R1:W2:Y:S02]  /*6a40*/  SYNCS.PHASECHK.TRANS64.TRYWAIT P0, [R0+URZ], R3 ;  /* 0x00000003000075a7 */ /* 0x0022a400080011ff */
[----:B--2---:R-:W-:Y:S05]  /*6a50*/  @!P0 NANOSLEEP.SYNCS 0x989680 ;  /* 0x009896800000895d */ /* 0x004fea0003900000 */
[----:B------:R-:W2:Y:S02]  /*6a60*/  @!P0 SYNCS.PHASECHK.TRANS64 P0, [R0+URZ], R3 ;  /* 0x00000003000085a7 */ /* 0x000ea400080010ff */
[----:B--2---:R-:W-:Y:S05]  /*6a70*/  @!P0 BRA `(.L_x_115) ;  /* 0xfffffffc00f08947 */ /* 0x004fea000383ffff */
[----:B------:R-:W-:Y:S05]  /*6a80*/  BRA `(.L_x_116) ;  /* 0xffffffb800c87947 */ /* 0x000fea000383ffff */
.L_x_41:
[----:B----4-:R-:W-:-:S07]  /*6a90*/  MOV R0, UR5 ;  /* 0x0000000500007c02 */ /* 0x010fce0008000f00 */
.L_x_117:
[----:B-1----:R1:W2:Y:S02]  /*6aa0*/  SYNCS.PHASECHK.TRANS64.TRYWAIT P0, [R0+URZ], R3 ;  /* 0x00000003000075a7 */ /* 0x0022a400080011ff */
[----:B--2---:R-:W-:Y:S05]  /*6ab0*/  @!P0 NANOSLEEP.SYNCS 0x989680 ;  /* 0x009896800000895d */ /* 0x004fea0003900000 */
[----:B------:R-:W2:Y:S02]  /*6ac0*/  @!P0 SYNCS.PHASECHK.TRANS64 P0, [R0+URZ], R3 ;  /* 0x00000003000085a7 */ /* 0x000ea400080010ff */
[----:B--2---:R-:W-:Y:S05]  /*6ad0*/  @!P0 BRA `(.L_x_117) ;  /* 0xfffffffc00f08947 */ /* 0x004fea000383ffff */
[----:B------:R-:W-:Y:S05]  /*6ae0*/  BRA `(.L_x_118) ;  /* 0xffffffb800d47947 */ /* 0x000fea000383ffff */
.L_x_42:
[----:B----4-:R-:W-:-:S07]  /*6af0*/  MOV R0, UR5 ;  /* 0x0000000500007c02 */ /* 0x010fce0008000f00 */
.L_x_119:
[----:B-1----:R1:W2:Y:S02]  /*6b00*/  SYNCS.PHASECHK.TRANS64.TRYWAIT P0, [R0+URZ], R3 ;  /* 0x00000003000075a7 */ /* 0x0022a400080011ff */
[----:B--2---:R-:W-:Y:S05]  /*6b10*/  @!P0 NANOSLEEP.SYNCS 0x989680 ;  /* 0x009896800000895d */ /* 0x004fea0003900000 */
[----:B------:R-:W2:Y:S02]  /*6b20*/  @!P0 SYNCS.PHASECHK.TRANS64 P0, [R0+URZ], R3 ;  /* 0x00000003000085a7 */ /* 0x000ea400080010ff */
[----:B--2---:R-:W-:Y:S05]  /*6b30*/  @!P0 BRA `(.L_x_119) ;  /* 0xfffffffc00f08947 */ /* 0x004fea000383ffff */
[----:B------:R-:W-:Y:S05]  /*6b40*/  BRA `(.L_x_120) ;  /* 0xffffffb800e07947 */ /* 0x000fea000383ffff */
.L_x_43:
[----:B----4-:R-:W-:-:S07]  /*6b50*/  MOV R0, UR5 ;  /* 0x0000000500007c02 */ /* 0x010fce0008000f00 */
.L_x_121:
[----:B-1----:R1:W2:Y:S02]  /*6b60*/  SYNCS.PHASECHK.TRANS64.TRYWAIT P0, [R0+URZ], R3 ;  /* 0x00000003000075a7 */ /* 0x0022a400080011ff */
[----:B--2---:R-:W-:Y:S05]  /*6b70*/  @!P0 NANOSLEEP.SYNCS 0x989680 ;  /* 0x009896800000895d */ /* 0x004fea0003900000 */
[----:B------:R-:W2:Y:S02]  /*6b80*/  @!P0 SYNCS.PHASECHK.TRANS64 P0, [R0+URZ], R3 ;  /* 0x00000003000085a7 */ /* 0x000ea400080010ff */
[----:B--2---:R-:W-:Y:S05]  /*6b90*/  @!P0 BRA `(.L_x_121) ;  /* 0xfffffffc00f08947 */ /* 0x004fea000383ffff */
[----:B------:R-:W-:Y:S05]  /*6ba0*/  BRA `(.L_x_122) ;  /* 0xffffffb800ec7947 */ /* 0x000fea000383ffff */
.L_x_44:
[----:B----4-:R-:W-:-:S07]  /*6bb0*/  MOV R0, UR5 ;  /* 0x0000000500007c02 */ /* 0x010fce0008000f00 */
.L_x_123:
[----:B-1----:R1:W2:Y:S02]  /*6bc0*/  SYNCS.PHASECHK.TRANS64.TRYWAIT P0, [R0+URZ], R3 ;  /* 0x00000003000075a7 */ /* 0x0022a400080011ff */
[----:B--2---:R-:W-:Y:S05]  /*6bd0*/  @!P0 NANOSLEEP.SYNCS 0x989680 ;  /* 0x009896800000895d */ /* 0x004fea0003900000 */
[----:B------:R-:W2:Y:S02]  /*6be0*/  @!P0 SYNCS.PHASECHK.TRANS64 P0, [R0+URZ], R3 ;  /* 0x00000003000085a7 */ /* 0x000ea400080010ff */
[----:B--2---:R-:W-:Y:S05]  /*6bf0*/  @!P0 BRA `(.L_x_123) ;  /* 0xfffffffc00f08947 */ /* 0x004fea000383ffff */
[----:B------:R-:W-:Y:S05]  /*6c00*/  BRA `(.L_x_124) ;  /* 0xffffffb800f87947 */ /* 0x000fea000383ffff */
.L_x_45:
[----:B----4-:R-:W-:-:S07]  /*6c10*/  MOV R0, UR5 ;  /* 0x0000000500007c02 */ /* 0x010fce0008000f00 */
.L_x_125:
[----:B-1----:R1:W2:Y:S02]  /*6c20*/  SYNCS.PHASECHK.TRANS64.TRYWAIT P0, [R0+URZ], R3 ;  /* 0x00000003000075a7 */ /* 0x0022a400080011ff */
[----:B--2---:R-:W-:Y:S05]  /*6c30*/  @!P0 NANOSLEEP.SYNCS 0x989680 ;  /* 0x009896800000895d */ /* 0x004fea0003900000 */
[----:B------:R-:W2:Y:S02]  /*6c40*/  @!P0 SYNCS.PHASECHK.TRANS64 P0, [R0+URZ], R3 ;  /* 0x00000003000085a7 */ /* 0x000ea400080010ff */
[----:B--2---:R-:W-:Y:S05]  /*6c50*/  @!P0 BRA `(.L_x_125) ;  /* 0xfffffffc00f08947 */ /* 0x004fea000383ffff */
[----:B------:R-:W-:Y:S05]  /*6c60*/  BRA `(.L_x_126) ;  /* 0xffffffbc00047947 */ /* 0x000fea000383ffff */
.L_x_46:
[----:B----4-:R-:W-:-:S07]  /*6c70*/  MOV R0, UR5 ;  /* 0x0000000500007c02 */ /* 0x010fce0008000f00 */
.L_x_127:
[----:B-1----:R1:W2:Y:S02]  /*6c80*/  SYNCS.PHASECHK.TRANS64.TRYWAIT P0, [R0+URZ], R3 ;  /* 0x00000003000075a7 */ /* 0x0022a400080011ff */
[----:B--2---:R-:W-:Y:S05]  /*6c90*/  @!P0 NANOSLEEP.SYNCS 0x989680 ;  /* 0x009896800000895d */ /* 0x004fea0003900000 */
[----:B------:R-:W2:Y:S02]  /*6ca0*/  @!P0 SYNCS.PHASECHK.TRANS64 P0, [R0+URZ], R3 ;  /* 0x00000003000085a7 */ /* 0x000ea400080010ff */
[----:B--2---:R-:W-:Y:S05]  /*6cb0*/  @!P0 BRA `(.L_x_127) ;  /* 0xfffffffc00f08947 */ /* 0x004fea000383ffff */
[----:B------:R-:W-:Y:S05]  /*6cc0*/  BRA `(.L_x_128) ;  /* 0xffffffbc00107947 */ /* 0x000fea000383ffff */
.L_x_47:
[----:B----4-:R-:W-:-:S07]  /*6cd0*/  MOV R0, UR5 ;  /* 0x0000000500007c02 */ /* 0x010fce0008000f00 */
.L_x_129:
[----:B-1----:R1:W2:Y:S02]  /*6ce0*/  SYNCS.PHASECHK.TRANS64.TRYWAIT P0, [R0+URZ], R3 ;  /* 0x00000003000075a7 */ /* 0x0022a400080011ff */
[----:B--2---:R-:W-:Y:S05]  /*6cf0*/  @!P0 NANOSLEEP.SYNCS 0x989680 ;  /* 0x009896800000895d */ /* 0x004fea0003900000 */
[----:B------:R-:W2:Y:S02]  /*6d00*/  @!P0 SYNCS.PHASECHK.TRANS64 P0, [R0+URZ], R3 ;  /* 0x00000003000085a7 */ /* 0x000ea400080010ff */
[----:B--2---:R-:W-:Y:S05]  /*6d10*/  @!P0 BRA `(.L_x_129) ;  /* 0xfffffffc00f08947 */ /* 0x004fea000383ffff */
[----:B------:R-:W-:Y:S05]  /*6d20*/  BRA `(.L_x_130) ;  /* 0xffffffbc001c7947 */ /* 0x000fea000383ffff */
.L_x_48:
[----:B----4-:R-:W-:-:S07]  /*6d30*/  MOV R0, UR5 ;  /* 0x0000000500007c02 */ /* 0x010fce0008000f00 */
.L_x_131:
[----:B-1----:R1:W2:Y:S02]  /*6d40*/  SYNCS.PHASECHK.TRANS64.TRYWAIT P0, [R0+URZ], R3 ;  /* 0x00000003000075a7 */ /* 0x0022a400080011ff */
[----:B--2---:R-:W-:Y:S05]  /*6d50*/  @!P0 NANOSLEEP.SYNCS 0x989680 ;  /* 0x009896800000895d */ /* 0x004fea0003900000 */
[----:B------:R-:W2:Y:S02]  /*6d60*/  @!P0 SYNCS.PHASECHK.TRANS64 P0, [R0+URZ], R3 ;  /* 0x00000003000085a7 */ /* 0x000ea400080010ff */
[----:B--2---:R-:W-:Y:S05]  /*6d70*/  @!P0 BRA `(.L_x_131) ;  /* 0xfffffffc00f08947 */ /* 0x004fea000383ffff */
[----:B------:R-:W-:Y:S05]  /*6d80*/  BRA `(.L_x_132) ;  /* 0xffffffbc00287947 */ /* 0x000fea000383ffff */
.L_x_51:
[----:B-1----:R1:W2:Y:S02]  /*6d90*/  SYNCS.PHASECHK.TRANS64.TRYWAIT P0, [R0+URZ+0x150], R5 ;  /* 0x00015005000075a7 */ /* 0x0022a400080011ff */
[----:B--2---:R-:W-:Y:S05]  /*6da0*/  @!P0 NANOSLEEP.SYNCS 0x989680 ;  /* 0x009896800000895d */ /* 0x004fea0003900000 */
[----:B------:R-:W2:Y:S02]  /*6db0*/  @!P0 SYNCS.PHASECHK.TRANS64 P0, [R0+URZ+0x150], R5 ;  /* 0x00015005000085a7 */ /* 0x000ea400080010ff */
[----:B--2---:R-:W-:Y:S05]  /*6dc0*/  @!P0 BRA `(.L_x_51) ;  /* 0xfffffffc00f08947 */ /* 0x004fea000383ffff */
[----:B------:R-:W-:Y:S05]  /*6dd0*/  BRA `(.L_x_133) ;  /* 0xffffffbc00847947 */ /* 0x000fea000383ffff */
.L_x_52:
[----:B------:R-:W-:-:S07]  /*6de0*/  MOV R0, UR5 ;  /* 0x0000000500007c02 */ /* 0x000fce0008000f00 */
.L_x_134:
[----:B-1----:R1:W2:Y:S02]  /*6df0*/  SYNCS.PHASECHK.TRANS64.TRYWAIT P0, [R0+URZ+0x100], R5 ;  /* 0x00010005000075a7 */ /* 0x0022a400080011ff */
[----:B--2---:R-:W-:Y:S05]  /*6e00*/  @!P0 NANOSLEEP.SYNCS 0x989680 ;  /* 0x009896800000895d */ /* 0x004fea0003900000 */
[----:B------:R-:W2:Y:S02]  /*6e10*/  @!P0 SYNCS.PHASECHK.TRANS64 P0, [R0+URZ+0x100], R5 ;  /* 0x00010005000085a7 */ /* 0x000ea400080010ff */
[----:B--2---:R-:W-:Y:S05]  /*6e20*/  @!P0 BRA `(.L_x_134) ;  /* 0xfffffffc00f08947 */ /* 0x004fea000383ffff */
[----:B------:R-:W-:Y:S05]  /*6e30*/  BRA `(.L_x_135) ;  /* 0xffffffbc00947947 */ /* 0x000fea000383ffff */
.L_x_53:
[----:B-1----:R1:W2:Y:S02]  /*6e40*/  SYNCS.PHASECHK.TRANS64.TRYWAIT P1, [R0+URZ+0xf0], R5 ;  /* 0x0000f005000075a7 */ /* 0x0022a400080211ff */
[----:B--2---:R-:W-:Y:S05]  /*6e50*/  @!P1 NANOSLEEP.SYNCS 0x989680 ;  /* 0x009896800000995d */ /* 0x004fea0003900000 */
[----:B------:R-:W2:Y:S02]  /*6e60*/  @!P1 SYNCS.PHASECHK.TRANS64 P1, [R0+URZ+0xf0], R5 ;  /* 0x0000f005000095a7 */ /* 0x000ea400080210ff */
[----:B--2---:R-:W-:Y:S05]  /*6e70*/  @!P1 BRA `(.L_x_53) ;  /* 0xfffffffc00f09947 */ /* 0x004fea000383ffff */
[----:B------:R-:W-:Y:S05]  /*6e80*/  BRA `(.L_x_136) ;  /* 0xffffffbc00c47947 */ /* 0x000fea000383ffff */
.L_x_56:
[----:B------:R-:W-:-:S07]  /*6e90*/  MOV R0, UR5 ;  /* 0x0000000500007c02 */ /* 0x000fce0008000f00 */
.L_x_137:
[----:B-1----:R1:W2:Y:S02]  /*6ea0*/  SYNCS.PHASECHK.TRANS64.TRYWAIT P0, [R0+URZ+0x100], R3 ;  /* 0x00010003000075a7 */ /* 0x0022a400080011ff */
[----:B--2---:R-:W-:Y:S05]  /*6eb0*/  @!P0 NANOSLEEP.SYNCS 0x989680 ;  /* 0x009896800000895d */ /* 0x004fea0003900000 */
[----:B------:R-:W2:Y:S02]  /*6ec0*/  @!P0 SYNCS.PHASECHK.TRANS64 P0, [R0+URZ+0x100], R3 ;  /* 0x00010003000085a7 */ /* 0x000ea400080010ff */
[----:B--2---:R-:W-:Y:S05]  /*6ed0*/  @!P0 BRA `(.L_x_137) ;  /* 0xfffffffc00f08947 */ /* 0x004fea000383ffff */
[----:B------:R-:W-:Y:S05]  /*6ee0*/  BRA `(.L_x_55) ;  /* 0xffffffc000187947 */ /* 0x000fea000383ffff */
.L_x_63:
[----:B-1----:R1:W2:Y:S02]  /*6ef0*/  SYNCS.PHASECHK.TRANS64.TRYWAIT P1, [R0+URZ+0xf0], R5 ;  /* 0x0000f005000075a7 */ /* 0x0022a400080211ff */
[----:B--2---:R-:W-:Y:S05]  /*6f00*/  @!P1 NANOSLEEP.SYNCS 0x989680 ;  /* 0x009896800000995d */ /* 0x004fea0003900000 */
[----:B------:R-:W2:Y:S02]  /*6f10*/  @!P1 SYNCS.PHASECHK.TRANS64 P1, [R0+URZ+0xf0], R5 ;  /* 0x0000f005000095a7 */ /* 0x000ea400080210ff */
[----:B--2---:R-:W-:Y:S05]  /*6f20*/  @!P1 BRA `(.L_x_63) ;  /* 0xfffffffc00f09947 */ /* 0x004fea000383ffff */
[----:B------:R-:W-:Y:S05]  /*6f30*/  BRA `(.L_x_138) ;  /* 0xffffffc400847947 */ /* 0x000fea000383ffff */
.L_x_64:
[----:B------:R-:W-:-:S07]  /*6f40*/  MOV R3, UR7 ;  /* 0x0000000700037c02 */ /* 0x000fce0008000f00 */
.L_x_139:
[----:B-1----:R1:W2:Y:S02]  /*6f50*/  SYNCS.PHASECHK.TRANS64.TRYWAIT P0, [R3+URZ+0x130], R0 ;  /* 0x00013000030075a7 */ /* 0x0022a400080011ff */
[----:B--2---:R-:W-:Y:S05]  /*6f60*/  @!P0 NANOSLEEP.SYNCS 0x989680 ;  /* 0x009896800000895d */ /* 0x004fea0003900000 */
[----:B------:R-:W2:Y:S02]  /*6f70*/  @!P0 SYNCS.PHASECHK.TRANS64 P0, [R3+URZ+0x130], R0 ;  /* 0x00013000030085a7 */ /* 0x000ea400080010ff */
[----:B--2---:R-:W-:Y:S05]  /*6f80*/  @!P0 BRA `(.L_x_139) ;  /* 0xfffffffc00f08947 */ /* 0x004fea000383ffff */
[----:B------:R-:W-:Y:S05]  /*6f90*/  BRA `(.L_x_140) ;  /* 0xffffffc400d47947 */ /* 0x000fea000383ffff */
.L_x_67:
[----:B------:R-:W-:Y:S07]  /*6fa0*/  MOV R0, UR6 ;  /* 0x0000000600007c02 */ /* 0x000fee0008000f00 */
.L_x_141:
[----:B-1----:R1:W2:Y:S02]  /*6fb0*/  SYNCS.PHASECHK.TRANS64.TRYWAIT P0, [R0+URZ], R3 ;  /* 0x00000003000075a7 */ /* 0x0022a400080011ff */
[----:B--2---:R-:W-:Y:S05]  /*6fc0*/  @!P0 NANOSLEEP.SYNCS 0x989680 ;  /* 0x009896800000895d */ /* 0x004fea0003900000 */
[----:B------:R-:W2:Y:S02]  /*6fd0*/  @!P0 SYNCS.PHASECHK.TRANS64 P0, [R0+URZ], R3 ;  /* 0x00000003000085a7 */ /* 0x000ea400080010ff */
[----:B--2---:R-:W-:Y:S05]  /*6fe0*/  @!P0 BRA `(.L_x_141) ;  /* 0xfffffffc00f08947 */ /* 0x004fea000383ffff */
[----:B------:R-:W-:Y:S05]  /*6ff0*/  BRA `(.L_x_66) ;  /* 0xffffffc400f07947 */ /* 0x000fea000383ffff */
.L_x_70:
[----:B------:R-:W-:-:S07]  /*7000*/  MOV R0, UR6 ;  /* 0x0000000600007c02 */ /* 0x000fce0008000f00 */
.L_x_142:
[----:B--2---:R2:W4:Y:S02]  /*7010*/  SYNCS.PHASECHK.TRANS64.TRYWAIT P0, [R0+URZ], R3 ;  /* 0x00000003000075a7 */ /* 0x00452400080011ff */
[----:B----4-:R-:W-:Y:S05]  /*7020*/  @!P0 NANOSLEEP.SYNCS 0x989680 ;  /* 0x009896800000895d */ /* 0x010fea0003900000 */
[----:B------:R-:W4:Y:S02]  /*7030*/  @!P0 SYNCS.PHASECHK.TRANS64 P0, [R0+URZ], R3 ;  /* 0x00000003000085a7 */ /* 0x000f2400080010ff */
[----:B----4-:R-:W-:Y:S05]  /*7040*/  @!P0 BRA `(.L_x_142) ;  /* 0xfffffffc00f08947 */ /* 0x010fea000383ffff */
[----:B------:R-:W-:Y:S05]  /*7050*/  BRA `(.L_x_143) ;  /* 0xffffffc800cc7947 */ /* 0x000fea000383ffff */
.L_x_71:
[----:B------:R-:W-:-:S07]  /*7060*/  MOV R0, UR6 ;  /* 0x0000000600007c02 */ /* 0x000fce0008000f00 */
.L_x_144:
[----:B-1----:R1:W2:Y:S02]  /*7070*/  SYNCS.PHASECHK.TRANS64.TRYWAIT P0, [R0+URZ], R3 ;  /* 0x00000003000075a7 */ /* 0x0022a400080011ff */
[----:B--2---:R-:W-:Y:S05]  /*7080*/  @!P0 NANOSLEEP.SYNCS 0x989680 ;  /* 0x009896800000895d */ /* 0x004fea0003900000 */
[----:B------:R-:W2:Y:S02]  /*7090*/  @!P0 SYNCS.PHASECHK.TRANS64 P0, [R0+URZ], R3 ;  /* 0x00000003000085a7 */ /* 0x000ea400080010ff */
[----:B--2---:R-:W-:Y:S05]  /*70a0*/  @!P0 BRA `(.L_x_144) ;  /* 0xfffffffc00f08947 */ /* 0x004fea000383ffff */
[----:B------:R-:W-:Y:S05]  /*70b0*/  BRA `(.L_x_145) ;  /* 0xffffffc800d87947 */ /* 0x000fea000383ffff */
.L_x_72:
[----:B------:R-:W-:-:S07]  /*70c0*/  MOV R0, UR6 ;  /* 0x0000000600007c02 */ /* 0x000fce0008000f00 */
.L_x_146:
[----:B-1----:R1:W2:Y:S02]  /*70d0*/  SYNCS.PHASECHK.TRANS64.TRYWAIT P0, [R0+URZ], R3 ;  /* 0x00000003000075a7 */ /* 0x0022a400080011ff */
[----:B--2---:R-:W-:Y:S05]  /*70e0*/  @!P0 NANOSLEEP.SYNCS 0x989680 ;  /* 0x009896800000895d */ /* 0x004fea0003900000 */
[----:B------:R-:W2:Y:S02]  /*70f0*/  @!P0 SYNCS.PHASECHK.TRANS64 P0, [R0+URZ], R3 ;  /* 0x00000003000085a7 */ /* 0x000ea400080010ff */
[----:B--2---:R-:W-:Y:S05]  /*7100*/  @!P0 BRA `(.L_x_146) ;  /* 0xfffffffc00f08947 */ /* 0x004fea000383ffff */
[----:B------:R-:W-:Y:S05]  /*7110*/  BRA `(.L_x_147) ;  /* 0xffffffc800e47947 */ /* 0x000fea000383ffff */
.L_x_73:
[----:B------:R-:W-:-:S07]  /*7120*/  MOV R0, UR7 ;  /* 0x0000000700007c02 */ /* 0x000fce0008000f00 */
.L_x_148:
[----:B-1----:R1:W2:Y:S02]  /*7130*/  SYNCS.PHASECHK.TRANS64.TRYWAIT P0, [R0+URZ], R3 ;  /* 0x00000003000075a7 */ /* 0x0022a400080011ff */
[----:B--2---:R-:W-:Y:S05]  /*7140*/  @!P0 NANOSLEEP.SYNCS 0x989680 ;  /* 0x009896800000895d */ /* 0x004fea0003900000 */
[----:B------:R-:W2:Y:S02]  /*7150*/  @!P0 SYNCS.PHASECHK.TRANS64 P0, [R0+URZ], R3 ;  /* 0x00000003000085a7 */ /* 0x000ea400080010ff */
[----:B--2---:R-:W-:Y:S05]  /*7160*/  @!P0 BRA `(.L_x_148) ;  /* 0xfffffffc00f08947 */ /* 0x004fea000383ffff */
[----:B------:R-:W-:Y:S05]  /*7170*/  BRA `(.L_x_149) ;  /* 0xffffffc800f07947 */ /* 0x000fea000383ffff */
.L_x_78:
[----:B---3--:R3:W1:Y:S02]  /*7180*/  SYNCS.PHASECHK.TRANS64.TRYWAIT P0, [R0+URZ+0xf0], R3 ;  /* 0x0000f003000075a7 */ /* 0x00866400080011ff */
[----:B-1----:R-:W-:Y:S05]  /*7190*/  @!P0 NANOSLEEP.SYNCS 0x989680 ;  /* 0x009896800000895d */ /* 0x002fea0003900000 */
[----:B------:R-:W1:Y:S02]  /*71a0*/  @!P0 SYNCS.PHASECHK.TRANS64 P0, [R0+URZ+0xf0], R3 ;  /* 0x0000f003000085a7 */ /* 0x000e6400080010ff */
[----:B-1----:R-:W-:Y:S05]  /*71b0*/  @!P0 BRA `(.L_x_78) ;  /* 0xfffffffc00f08947 */ /* 0x002fea000383ffff */
[----:B------:R-:W-:Y:S05]  /*71c0*/  BRA `(.L_x_150) ;  /* 0xffffffcc00ec7947 */ /* 0x000fea000383ffff */
.L_x_81:
[----:B------:R-:W-:Y:S07]  /*71d0*/  MOV R0, UR6 ;  /* 0x0000000600007c02 */ /* 0x000fee0008000f00 */
.L_x_151:
[----:B-1----:R1:W3:Y:S02]  /*71e0*/  SYNCS.PHASECHK.TRANS64.TRYWAIT P0, [R0+URZ+0xe8], R3 ;  /* 0x0000e803000075a7 */ /* 0x0022e400080011ff */
[----:B---3--:R-:W-:Y:S05]  /*71f0*/  @!P0 NANOSLEEP.SYNCS 0x989680 ;  /* 0x009896800000895d */ /* 0x008fea0003900000 */
[----:B------:R-:W3:Y:S02]  /*7200*/  @!P0 SYNCS.PHASECHK.TRANS64 P0, [R0+URZ+0xe8], R3 ;  /* 0x0000e803000085a7 */ /* 0x000ee400080010ff */
[----:B---3--:R-:W-:Y:S05]  /*7210*/  @!P0 BRA `(.L_x_151) ;  /* 0xfffffffc00f08947 */ /* 0x008fea000383ffff */
[----:B------:R-:W-:Y:S05]  /*7220*/  BRA `(.L_x_80) ;  /* 0xffffffd000d87947 */ /* 0x000fea000383ffff */
.L_x_84:
[----:B------:R-:W-:Y:S07]  /*7230*/  MOV R3, UR6 ;  /* 0x0000000600037c02 */ /* 0x000fee0008000f00 */
.L_x_152:
[----:B-1----:R1:W2:Y:S02]  /*7240*/  SYNCS.PHASECHK.TRANS64.TRYWAIT P2, [R3+URZ+0xd8], R26 ;  /* 0x0000d81a030075a7 */ /* 0x0022a400080411ff */
[----:B--2---:R-:W-:Y:S05]  /*7250*/  @!P2 NANOSLEEP.SYNCS 0x989680 ;  /* 0x009896800000a95d */ /* 0x004fea0003900000 */
[----:B------:R-:W2:Y:S02]  /*7260*/  @!P2 SYNCS.PHASECHK.TRANS64 P2, [R3+URZ+0xd8], R26 ;  /* 0x0000d81a0300a5a7 */ /* 0x000ea400080410ff */
[----:B--2---:R-:W-:Y:S05]  /*7270*/  @!P2 BRA `(.L_x_152) ;  /* 0xfffffffc00f0a947 */ /* 0x004fea000383ffff */
[----:B------:R-:W-:Y:S05]  /*7280*/  BRA `(.L_x_153) ;  /* 0xffffffd4006c7947 */ /* 0x000fea000383ffff */
.L_x_87:
[----:B--2---:R2:W4:Y:S02]  /*7290*/  SYNCS.PHASECHK.TRANS64.TRYWAIT P0, [R0+URZ+0xf0], R3 ;  /* 0x0000f003000075a7 */ /* 0x00452400080011ff */
[----:B----4-:R-:W-:Y:S05]  /*72a0*/  @!P0 NANOSLEEP.SYNCS 0x989680 ;  /* 0x009896800000895d */ /* 0x010fea0003900000 */
[----:B------:R-:W4:Y:S02]  /*72b0*/  @!P0 SYNCS.PHASECHK.TRANS64 P0, [R0+URZ+0xf0], R3 ;  /* 0x0000f003000085a7 */ /* 0x000f2400080010ff */
[----:B----4-:R-:W-:Y:S05]  /*72c0*/  @!P0 BRA `(.L_x_87) ;  /* 0xfffffffc00f08947 */ /* 0x010fea000383ffff */
[----:B------:R-:W-:Y:S05]  /*72d0*/  BRA `(.L_x_154) ;  /* 0xffffffd800c87947 */ /* 0x000fea000383ffff */
.L_x_98:
[----:B-1----:R-:W-:Y:S04]  /*72e0*/  MOV R0, UR43 ;  /* 0x0000002b00007c02 */ /* 0x002fe80008000f00 */
[----:B------:R1:W2:Y:S03]  /*72f0*/  SYNCS.PHASECHK.TRANS64.TRYWAIT P1, [R0+URZ+0xd0], R3 ;  /* 0x0000d003000075a7 */ /* 0x0002a600080211ff */
[----:B--2---:R-:W-:Y:S05]  /*7300*/  @!P1 NANOSLEEP.SYNCS 0x989680 ;  /* 0x009896800000995d */ /* 0x004fea0003900000 */
[----:B------:R-:W2:Y:S02]  /*7310*/  @!P1 SYNCS.PHASECHK.TRANS64 P1, [R0+URZ+0xd0], R3 ;  /* 0x0000d003000095a7 */ /* 0x000ea400080210ff */
[----:B--2---:R-:W-:Y:S05]  /*7320*/  @!P1 BRA `(.L_x_98) ;  /* 0xfffffffc00ec9947 */ /* 0x004fea000383ffff */
[----:B------:R-:W-:Y:S05]  /*7330*/  BRA `(.L_x_97) ;  /* 0xffffffe400bc7947 */ /* 0x000fea000383ffff */
.L_x_100:
[----:B-1----:R1:W4:Y:S02]  /*7340*/  SYNCS.PHASECHK.TRANS64.TRYWAIT P1, [R92+URZ+0x110], R7 ;  /* 0x000110075c0075a7 */ /* 0x00232400080211ff */
[----:B----4-:R-:W-:Y:S05]  /*7350*/  @!P1 NANOSLEEP.SYNCS 0x989680 ;  /* 0x009896800000995d */ /* 0x010fea0003900000 */
[----:B------:R-:W4:Y:S02]  /*7360*/  @!P1 SYNCS.PHASECHK.TRANS64 P1, [R92+URZ+0x110], R7 ;  /* 0x000110075c0095a7 */ /* 0x000f2400080210ff */
[----:B----4-:R-:W-:Y:S05]  /*7370*/  @!P1 BRA `(.L_x_100) ;  /* 0xfffffffc00f09947 */ /* 0x010fea000383ffff */
[----:B------:R-:W-:Y:S05]  /*7380*/  BRA `(.L_x_99) ;  /* 0xffffffe400f87947 */ /* 0x000fea000383ffff */
        .weak           $__internal_0_$__cuda_sm10x_tcgen05_guardrail_trap_col_being_dealloced_not_returned_by_alloc
        .type           $__internal_0_$__cuda_sm10x_tcgen05_guardrail_trap_col_being_dealloced_not_returned_by_alloc,@function
        .size           $__internal_0_$__cuda_sm10x_tcgen05_guardrail_trap_col_being_dealloced_not_returned_by_alloc,($__internal_1_$__cuda_sm10x_tcgen05_guardrail_trap_phase_invalid_during_alloc - $__internal_0_$__cuda_sm10x_tcgen05_guardrail_trap_col_being_dealloced_not_returned_by_alloc)
$__internal_0_$__cuda_sm10x_tcgen05_guardrail_trap_col_being_dealloced_not_returned_by_alloc:
[----:B------:R-:W-:Y:S05]  /*7390*/  BPT.TRAP 0x1 ;  /* 0x000000040000795c */ /* 0x000fea0000300000 */
[----:B------:R-:W-:-:S04]  /*73a0*/  HFMA2 R3, -RZ, RZ, 0, 0 ;  /* 0x00000000ff037431 */ /* 0x000fc800000001ff */
[----:B------:R-:W-:Y:S05]  /*73b0*/  RET.REL.NODEC R2 `(_ZN7cutlass13device_kernelINS_4gemm6kernel13GemmUniversalIN4cute5tupleIJiiiiEEENS1_10collective13CollectiveMmaINS1_35MainloopSm100TmaUmmaWarpSpecializedILi13ELi2ELi4ENS5_IJNS4_1CILi1EEESB_SB_EEEEENS5_IJNSA_ILi64EEESE_NSA_ILi128EEEEEENS_12float_e5m2_tENS5_IJlSB_lEEESH_NS5_IJSB_llEEENS4_8TiledMMAINS4_8MMA_AtomIJNS4_10MMA_TraitsINS4_19SM100_MMA_F8F6F4_SSEJSH_SH_fSE_SE_NS4_17integral_constantINS4_4UMMA5MajorELSQ_0EEENSO_ISQ_LSQ_1EEENSO_INSP_7ScaleInELST_0EEESU_EEEEEENS4_6LayoutISC_NS5_IJNSA_ILi0EEESY_SY_EEEEENS5_IJNS4_10UnderscoreES11_S11_EEEEENS4_13SM90_TMA_LOADENS4_14ComposedLayoutINS4_7SwizzleILi3ELi4ELi3EEENS4_18smem_ptr_flag_bitsILi8EEENSX_INS5_IJNSA_ILi8EEESF_EEENS5_IJSF_SB_EEEEEEEvNS4_8identityES14_NS15_INS16_ILi2ELi4ELi3EEES19_NSX_INS5_IJSE_S1A_EEENS5_IJSB_SE_EEEEEEEvS1F_EENS_8epilogue10collective18CollectiveEpilogueINS1M_23Sm100TmaWarpSpecializedILi1ELi1ELi32ELb0ELb0EEEJSG_NS5_IJNSX_ISE_SB_EES1R_EEESH_SI_SH_SI_NS1M_6fusion15FusionCallbacksIS1Q_NS1T_17LinearCombinationISH_fSH_fLNS_15FloatRoundStyleE2EEESG_S1S_JEEENS4_5SM1004TMEM4LOAD26SM100_TMEM_LOAD_16dp32b32xES14_NS15_IS1G_S19_NSX_INS5_IJS1A_SE_EEENS5_IJSE_SB_EEEEEEENS4_39AutoVectorizingCopyWithAssumedAlignmentILi128EEENS4_14SM90_TMA_STOREES26_S28_S28_EEEvvEEEEvNT_6ParamsE) ;  /* 0xffffff8c02107950 */ /* 0x000fea0003c3ffff */
        .weak           $__internal_1_$__cuda_sm10x_tcgen05_guardrail_trap_phase_invalid_during_alloc
        .type           $__internal_1_$__cuda_sm10x_tcgen05_guardrail_trap_phase_invalid_during_alloc,@function
        .size           $__internal_1_$__cuda_sm10x_tcgen05_guardrail_trap_phase_invalid_during_alloc,($__internal_2_$__cuda_sm10x_tcgen05_guardrail_trap_unallocated_columns_being_dealloced - $__internal_1_$__cuda_sm10x_tcgen05_guardrail_trap_phase_invalid_during_alloc)
$__internal_1_$__cuda_sm10x_tcgen05_guardrail_trap_phase_invalid_during_alloc:
[----:B------:R-:W-:Y:S05]  /*73c0*/  BPT.TRAP 0x1 ;  /* 0x000000040000795c */ /* 0x000fea0000300000 */
[----:B------:R-:W-:-:S04]  /*73d0*/  MOV R3, 0x0 ;  /* 0x0000000000037802 */ /* 0x000fc80000000f00 */
[----:B------:R-:W-:Y:S05]  /*73e0*/  RET.REL.NODEC R2 `(_ZN7cutlass13device_kernelINS_4gemm6kernel13GemmUniversalIN4cute5tupleIJiiiiEEENS1_10collective13CollectiveMmaINS1_35MainloopSm100TmaUmmaWarpSpecializedILi13ELi2ELi4ENS5_IJNS4_1CILi1EEESB_SB_EEEEENS5_IJNSA_ILi64EEESE_NSA_ILi128EEEEEENS_12float_e5m2_tENS5_IJlSB_lEEESH_NS5_IJSB_llEEENS4_8TiledMMAINS4_8MMA_AtomIJNS4_10MMA_TraitsINS4_19SM100_MMA_F8F6F4_SSEJSH_SH_fSE_SE_NS4_17integral_constantINS4_4UMMA5MajorELSQ_0EEENSO_ISQ_LSQ_1EEENSO_INSP_7ScaleInELST_0EEESU_EEEEEENS4_6LayoutISC_NS5_IJNSA_ILi0EEESY_SY_EEEEENS5_IJNS4_10UnderscoreES11_S11_EEEEENS4_13SM90_TMA_LOADENS4_14ComposedLayoutINS4_7SwizzleILi3ELi4ELi3EEENS4_18smem_ptr_flag_bitsILi8EEENSX_INS5_IJNSA_ILi8EEESF_EEENS5_IJSF_SB_EEEEEEEvNS4_8identityES14_NS15_INS16_ILi2ELi4ELi3EEES19_NSX_INS5_IJSE_S1A_EEENS5_IJSB_SE_EEEEEEEvS1F_EENS_8epilogue10collective18CollectiveEpilogueINS1M_23Sm100TmaWarpSpecializedILi1ELi1ELi32ELb0ELb0EEEJSG_NS5_IJNSX_ISE_SB_EES1R_EEESH_SI_SH_SI_NS1M_6fusion15FusionCallbacksIS1Q_NS1T_17LinearCombinationISH_fSH_fLNS_15FloatRoundStyleE2EEESG_S1S_JEEENS4_5SM1004TMEM4LOAD26SM100_TMEM_LOAD_16dp32b32xES14_NS15_IS1G_S19_NSX_INS5_IJS1A_SE_EEENS5_IJSE_SB_EEEEEEENS4_39AutoVectorizingCopyWithAssumedAlignmentILi128EEENS4_14SM90_TMA_STOREES26_S28_S28_EEEvvEEEEvNT_6ParamsE) ;  /* 0xffffff8c02047950 */ /* 0x000fea0003c3ffff */
        .weak           $__internal_2_$__cuda_sm10x_tcgen05_guardrail_trap_unallocated_columns_being_dealloced
        .type           $__internal_2_$__cuda_sm10x_tcgen05_guardrail_trap_unallocated_columns_being_dealloced,@function
        .size           $__internal_2_$__cuda_sm10x_tcgen05_guardrail_trap_unallocated_columns_being_dealloced,(.L_x_156 - $__internal_2_$__cuda_sm10x_tcgen05_guardrail_trap_unallocated_columns_being_dealloced)
$__internal_2_$__cuda_sm10x_tcgen05_guardrail_trap_unallocated_columns_being_dealloced:
[----:B------:R-:W-:Y:S05]  /*73f0*/  BPT.TRAP 0x1 ;  /* 0x000000040000795c */ /* 0x000fea0000300000 */
[----:B------:R-:W-:-:S04]  /*7400*/  HFMA2 R3, -RZ, RZ, 0, 0 ;  /* 0x00000000ff037431 */ /* 0x000fc800000001ff */
[----:B------:R-:W-:Y:S05]  /*7410*/  RET.REL.NODEC R2 `(_ZN7cutlass13device_kernelINS_4gemm6kernel13GemmUniversalIN4cute5tupleIJiiiiEEENS1_10collective13CollectiveMmaINS1_35MainloopSm100TmaUmmaWarpSpecializedILi13ELi2ELi4ENS5_IJNS4_1CILi1EEESB_SB_EEEEENS5_IJNSA_ILi64EEESE_NSA_ILi128EEEEEENS_12float_e5m2_tENS5_IJlSB_lEEESH_NS5_IJSB_llEEENS4_8TiledMMAINS4_8MMA_AtomIJNS4_10MMA_TraitsINS4_19SM100_MMA_F8F6F4_SSEJSH_SH_fSE_SE_NS4_17integral_constantINS4_4UMMA5MajorELSQ_0EEENSO_ISQ_LSQ_1EEENSO_INSP_7ScaleInELST_0EEESU_EEEEEENS4_6LayoutISC_NS5_IJNSA_ILi0EEESY_SY_EEEEENS5_IJNS4_10UnderscoreES11_S11_EEEEENS4_13SM90_TMA_LOADENS4_14ComposedLayoutINS4_7SwizzleILi3ELi4ELi3EEENS4_18smem_ptr_flag_bitsILi8EEENSX_INS5_IJNSA_ILi8EEESF_EEENS5_IJSF_SB_EEEEEEEvNS4_8identityES14_NS15_INS16_ILi2ELi4ELi3EEES19_NSX_INS5_IJSE_S1A_EEENS5_IJSB_SE_EEEEEEEvS1F_EENS_8epilogue10collective18CollectiveEpilogueINS1M_23Sm100TmaWarpSpecializedILi1ELi1ELi32ELb0ELb0EEEJSG_NS5_IJNSX_ISE_SB_EES1R_EEESH_SI_SH_SI_NS1M_6fusion15FusionCallbacksIS1Q_NS1T_17LinearCombinationISH_fSH_fLNS_15FloatRoundStyleE2EEESG_S1S_JEEENS4_5SM1004TMEM4LOAD26SM100_TMEM_LOAD_16dp32b32xES14_NS15_IS1G_S19_NSX_INS5_IJS1A_SE_EEENS5_IJSE_SB_EEEEEEENS4_39AutoVectorizingCopyWithAssumedAlignmentILi128EEENS4_14SM90_TMA_STOREES26_S28_S28_EEEvvEEEEvNT_6ParamsE) ;  /* 0xffffff8802f87950 */ /* 0x000fea0003c3ffff */
.L_x_155:
[----:B------:R-:W-:-:S00]  /*7420*/  BRA `(.L_x_155) ;  /* 0xfffffffc00fc7947 */ /* 0x000fc0000383ffff */
[----:B------:R-:W-:-:S00]  /*7430*/  NOP ;  /* 0x0000000000007918 */ /* 0x000fc00000000000 */
        /* <DEDUP_REMOVED lines=12> */
.L_x_156:


//--------------------- .nv.global.init           --------------------------
	.section	.nv.global.init,"aw",@progbits
.nv.global.init:
	.type		$str$27,@object
	.size		$str$27,($str$28 - $str$27)
$str$27:
        /*0000*/ 	.byte	0x28, 0x61, 0x64, 0x64, 0x72, 0x65, 0x73, 0x73, 0x20, 0x26, 0x20, 0x6d, 0x61, 0x73, 0x6b, 0x29
        /*0010*/ 	.byte	0x20, 0x3d, 0x3d, 0x20, 0x30, 0x00
	.type		$str$28,@object
	.size		$str$28,($str$26 - $str$28)
$str$28:
        /*0016*/ 	.byte	0x2f, 0x74, 0x6d, 0x70, 0x2f, 0x63, 0x75, 0x74, 0x6c, 0x61, 0x73, 0x73, 0x5f, 0x73, 0x77, 0x65
        /*0026*/ 	.byte	0x65, 0x70, 0x5f, 0x73, 0x72, 0x63, 0x2f, 0x69, 0x6e, 0x63, 0x6c, 0x75, 0x64, 0x65, 0x2f, 0x63
        /*0036*/ 	.byte	0x75, 0x74, 0x65, 0x2f, 0x70, 0x6f, 0x69, 0x6e, 0x74, 0x65, 0x72, 0x5f, 0x66, 0x6c, 0x61, 0x67
        /*0046*/ 	.byte	0x67, 0x65, 0x64, 0x2e, 0x68, 0x70, 0x70, 0x00
	.type		$str$26,@object
	.size		$str$26,($str$25 - $str$26)
$str$26:
        /*004e*/ 	.byte	0x2f, 0x74, 0x6d, 0x70, 0x2f, 0x63, 0x75, 0x74, 0x6c, 0x61, 0x73, 0x73, 0x5f, 0x73, 0x77, 0x65
        /*005e*/ 	.byte	0x65, 0x70, 0x5f, 0x73, 0x72, 0x63, 0x2f, 0x69, 0x6e, 0x63, 0x6c, 0x75, 0x64, 0x65, 0x2f, 0x63
        /*006e*/ 	.byte	0x75, 0x74, 0x65, 0x2f, 0x61, 0x74, 0x6f, 0x6d, 0x2f, 0x63, 0x6f, 0x70, 0x79, 0x5f, 0x74, 0x72
        /*007e*/ 	.byte	0x61, 0x69, 0x74, 0x73, 0x5f, 0x73, 0x6d, 0x31, 0x30, 0x30, 0x2e, 0x68, 0x70, 0x70, 0x00
	.type		$str$25,@object
	.size		$str$25,(__unnamed_1 - $str$25)
$str$25:
        /*008d*/ 	.byte	0x28, 0x28, 0x75, 0x69, 0x6e, 0x74, 0x33, 0x32, 0x5f, 0x74, 0x28, 0x74, 0x68, 0x72, 0x65, 0x61
        /*009d*/ 	.byte	0x64, 0x49, 0x64, 0x78, 0x2e, 0x78, 0x29, 0x20, 0x2f, 0x20, 0x33, 0x32, 0x29, 0x20, 0x25, 0x20
        /*00ad*/ 	.byte	0x34, 0x29, 0x20, 0x3d, 0x3d, 0x20, 0x28, 0x28, 0x28, 0x74, 0x6d, 0x65, 0x6d, 0x5f, 0x61, 0x64
        /*00bd*/ 	.byte	0x64, 0x72, 0x20, 0x3e, 0x3e, 0x20, 0x31, 0x36, 0x29, 0x20, 0x2f, 0x20, 0x33, 0x32, 0x29, 0x20
        /*00cd*/ 	.byte	0x25, 0x20, 0x34, 0x29, 0x00
	.type		__unnamed_1,@object
	.size		__unnamed_1,(__unnamed_2 - __unnamed_1)
__unnamed_1:
        /*00d2*/ 	.byte	0x61, 0x75, 0x74, 0x6f, 0x20, 0x63, 0x75, 0x74, 0x65, 0x3a, 0x3a, 0x61, 0x73, 0x5f, 0x70, 0x6f
        /* <DEDUP_REMOVED lines=24> */
        /*0262*/ 	.byte	0x3c, 0x34, 0x30, 0x39, 0x36, 0x3e, 0x3e, 0x3e, 0x3e, 0x5d, 0x00
	.type		__unnamed_2,@object
	.size		__unnamed_2,(.L_2 - __unnamed_2)
__unnamed_2:
        /* <DEDUP_REMOVED lines=40> */
        /*04ed*/ 	.byte	0x74, 0x65, 0x3a, 0x3a, 0x43, 0x3c, 0x30, 0x3e, 0x3e, 0x3e, 0x3e, 0x5d, 0x00
.L_2:


//--------------------- .nv.shared._ZN7cutlass13device_kernelINS_4gemm6kernel13GemmUniversalIN4cute5tupleIJiiiiEEENS1_10collective13CollectiveMmaINS1_35MainloopSm100TmaUmmaWarpSpecializedILi13ELi2ELi4ENS5_IJNS4_1CILi1EEESB_SB_EEEEENS5_IJNSA_ILi64EEESE_NSA_ILi128EEEEEENS_12float_e5m2_tENS5_IJlSB_lEEESH_NS5_IJSB_llEEENS4_8TiledMMAINS4_8MMA_AtomIJNS4_10MMA_TraitsINS4_19SM100_MMA_F8F6F4_SSEJSH_SH_fSE_SE_NS4_17integral_constantINS4_4UMMA5MajorELSQ_0EEENSO_ISQ_LSQ_1EEENSO_INSP_7ScaleInELST_0EEESU_EEEEEENS4_6LayoutISC_NS5_IJNSA_ILi0EEESY_SY_EEEEENS5_IJNS4_10UnderscoreES11_S11_EEEEENS4_13SM90_TMA_LOADENS4_14ComposedLayoutINS4_7SwizzleILi3ELi4ELi3EEENS4_18smem_ptr_flag_bitsILi8EEENSX_INS5_IJNSA_ILi8EEESF_EEENS5_IJSF_SB_EEEEEEEvNS4_8identityES14_NS15_INS16_ILi2ELi4ELi3EEES19_NSX_INS5_IJSE_S1A_EEENS5_IJSB_SE_EEEEEEEvS1F_EENS_8epilogue10collective18CollectiveEpilogueINS1M_23Sm100TmaWarpSpecializedILi1ELi1ELi32ELb0ELb0EEEJSG_NS5_IJNSX_ISE_SB_EES1R_EEESH_SI_SH_SI_NS1M_6fusion15FusionCallbacksIS1Q_NS1T_17LinearCombinationISH_fSH_fLNS_15FloatRoundStyleE2EEESG_S1S_JEEENS4_5SM1004TMEM4LOAD26SM100_TMEM_LOAD_16dp32b32xES14_NS15_IS1G_S19_NSX_INS5_IJS1A_SE_EEENS5_IJSE_SB_EEEEEEENS4_39AutoVectorizingCopyWithAssumedAlignmentILi128EEENS4_14SM90_TMA_STOREES26_S28_S28_EEEvvEEEEvNT_6ParamsE --------------------------
	.section	.nv.shared._ZN7cutlass13device_kernelINS_4gemm6kernel13GemmUniversalIN4cute5tupleIJiiiiEEENS1_10collective13CollectiveMmaINS1_35MainloopSm100TmaUmmaWarpSpecializedILi13ELi2ELi4ENS5_IJNS4_1CILi1EEESB_SB_EEEEENS5_IJNSA_ILi64EEESE_NSA_ILi128EEEEEENS_12float_e5m2_tENS5_IJlSB_lEEESH_NS5_IJSB_llEEENS4_8TiledMMAINS4_8MMA_AtomIJNS4_10MMA_TraitsINS4_19SM100_MMA_F8F6F4_SSEJSH_SH_fSE_SE_NS4_17integral_constantINS4_4UMMA5MajorELSQ_0EEENSO_ISQ_LSQ_1EEENSO_INSP_7ScaleInELST_0EEESU_EEEEEENS4_6LayoutISC_NS5_IJNSA_ILi0EEESY_SY_EEEEENS5_IJNS4_10UnderscoreES11_S11_EEEEENS4_13SM90_TMA_LOADENS4_14ComposedLayoutINS4_7SwizzleILi3ELi4ELi3EEENS4_18smem_ptr_flag_bitsILi8EEENSX_INS5_IJNSA_ILi8EEESF_EEENS5_IJSF_SB_EEEEEEEvNS4_8identityES14_NS15_INS16_ILi2ELi4ELi3EEES19_NSX_INS5_IJSE_S1A_EEENS5_IJSB_SE_EEEEEEEvS1F_EENS_8epilogue10collective18CollectiveEpilogueINS1M_23Sm100TmaWarpSpecializedILi1ELi1ELi32ELb0ELb0EEEJSG_NS5_IJNSX_ISE_SB_EES1R_EEESH_SI_SH_SI_NS1M_6fusion15FusionCallbacksIS1Q_NS1T_17LinearCombinationISH_fSH_fLNS_15FloatRoundStyleE2EEESG_S1S_JEEENS4_5SM1004TMEM4LOAD26SM100_TMEM_LOAD_16dp32b32xES14_NS15_IS1G_S19_NSX_INS5_IJS1A_SE_EEENS5_IJSE_SB_EEEEEEENS4_39AutoVectorizingCopyWithAssumedAlignmentILi128EEENS4_14SM90_TMA_STOREES26_S28_S28_EEEvvEEEEvNT_6ParamsE,"aw",@nobits
	.sectionflags	@""
	.align	16
	.zero		1024


//--------------------- .nv.shared.reserved.0     --------------------------
	.section	.nv.shared.reserved.0,"aw",@nobits
	.weak		__nv_reservedSMEM_offset_0_alias
	.size		__nv_reservedSMEM_offset_0_alias, 0, 64
	.other		__nv_reservedSMEM_offset_0_alias,@"STO_CUDA_RESERVED_SHARED STV_DEFAULT"
__nv_reservedSMEM_offset_0_alias:
	.zero		0
.nv.shared.reserved.0:
	.zero		64
	.weak		__nv_reservedSMEM_tcgen05_partition
	.type		__nv_reservedSMEM_tcgen05_partition,@object
	.size		__nv_reservedSMEM_tcgen05_partition,(.L_0 - __nv_reservedSMEM_tcgen05_partition)
__nv_reservedSMEM_tcgen05_partition:
	.zero		32
.L_0:


//--------------------- .nv.global                --------------------------
	.section	.nv.global,"aw",@nobits
.nv.global:
	.type		_ZN40_INTERNAL_78879c64_4_k_cu_103bfedf_302014cute1_E,@object
	.size		_ZN40_INTERNAL_78879c64_4_k_cu_103bfedf_302014cute1_E,(_ZN40_INTERNAL_78879c64_4_k_cu_103bfedf_302014cuda3std3__45__cpo6cbeginE - _ZN40_INTERNAL_78879c64_4_k_cu_103bfedf_302014cute1_E)
_ZN40_INTERNAL_78879c64_4_k_cu_103bfedf_302014cute1_E:
	.zero		1
	.type		_ZN40_INTERNAL_78879c64_4_k_cu_103bfedf_302014cuda3std3__45__cpo6cbeginE,@object
	.size		_ZN40_INTERNAL_78879c64_4_k_cu_103bfedf_302014cuda3std3__45__cpo6cbeginE,(_ZN40_INTERNAL_78879c64_4_k_cu_103bfedf_302014cuda3std3__48in_placeE - _ZN40_INTERNAL_78879c64_4_k_cu_103bfedf_302014cuda3std3__45__cpo6cbeginE)
_ZN40_INTERNAL_78879c64_4_k_cu_103bfedf_302014cuda3std3__45__cpo6cbeginE:
	.zero		1
	.type		_ZN40_INTERNAL_78879c64_4_k_cu_103bfedf_302014cuda3std3__48in_placeE,@object
	.size		_ZN40_INTERNAL_78879c64_4_k_cu_103bfedf_302014cuda3std3__48in_placeE,(_ZN40_INTERNAL_78879c64_4_k_cu_103bfedf_302014cuda3std6ranges3__45__cpo9iter_moveE - _ZN40_INTERNAL_78879c64_4_k_cu_103bfedf_302014cuda3std3__48in_placeE)
_ZN40_INTERNAL_78879c64_4_k_cu_103bfedf_302014cuda3std3__48in_placeE:
	.zero		1
	.type		_ZN40_INTERNAL_78879c64_4_k_cu_103bfedf_302014cuda3std6ranges3__45__cpo9iter_moveE,@object
	.size		_ZN40_INTERNAL_78879c64_4_k_cu_103bfedf_302014cuda3std6ranges3__45__cpo9iter_moveE,(_ZN40_INTERNAL_78879c64_4_k_cu_103bfedf_302014cuda3std3__45__cpo5beginE - _ZN40_INTERNAL_78879c64_4_k_cu_103bfedf_302014cuda3std6ranges3__45__cpo9iter_moveE)
_ZN40_INTERNAL_78879c64_4_k_cu_103bfedf_302014cuda3std6ranges3__45__cpo9iter_moveE:
	.zero		1
	.type		_ZN40_INTERNAL_78879c64_4_k_cu_103bfedf_302014cuda3std3__45__cpo5beginE,@object
	.size		_ZN40_INTERNAL_78879c64_4_k_cu_103bfedf_302014cuda3std3__45__cpo5beginE,(_ZN40_INTERNAL_78879c64_4_k_cu_103bfedf_302014cuda3std3__442_GLOBAL__N__78879c64_4_k_cu_103bfedf_302016ignoreE - _ZN40_INTERNAL_78879c64_4_k_cu_103bfedf_302014cuda3std3__45__cpo5beginE)
_ZN40_INTERNAL_78879c64_4_k_cu_103bfedf_302014cuda3std3__45__cpo5beginE:
	.zero		1
	.type		_ZN40_INTERNAL_78879c64_4_k_cu_103bfedf_302014cuda3std3__442_GLOBAL__N__78879c64_4_k_cu_103bfedf_302016ignoreE,@object
	.size		_ZN40_INTERNAL_78879c64_4_k_cu_103bfedf_302014cuda3std3__442_GLOBAL__N__78879c64_4_k_cu_103bfedf_302016ignoreE,(_ZN40_INTERNAL_78879c64_4_k_cu_103bfedf_302014cute7productE - _ZN40_INTERNAL_78879c64_4_k_cu_103bfedf_302014cuda3std3__442_GLOBAL__N__78879c64_4_k_cu_103bfedf_302016ignoreE)
_ZN40_INTERNAL_78879c64_4_k_cu_103bfedf_302014cuda3std3__442_GLOBAL__N__78879c64_4_k_cu_103bfedf_302016ignoreE:
	.zero		1
	.type		_ZN40_INTERNAL_78879c64_4_k_cu_103bfedf_302014cute7productE,@object
	.size		_ZN40_INTERNAL_78879c64_4_k_cu_103bfedf_302014cute7productE,(_ZN40_INTERNAL_78879c64_4_k_cu_103bfedf_302014cuda3std3__45__cpo3endE - _ZN40_INTERNAL_78879c64_4_k_cu_103bfedf_302014cute7productE)
_ZN40_INTERNAL_78879c64_4_k_cu_103bfedf_302014cute7productE:
	.zero		1
	.type		_ZN40_INTERNAL_78879c64_4_k_cu_103bfedf_302014cuda3std3__45__cpo3endE,@object
	.size		_ZN40_INTERNAL_78879c64_4_k_cu_103bfedf_302014cuda3std3__45__cpo3endE,(_ZN40_INTERNAL_78879c64_4_k_cu_103bfedf_302014cuda3std3__419piecewise_constructE - _ZN40_INTERNAL_78879c64_4_k_cu_103bfedf_302014cuda3std3__45__cpo3endE)
_ZN40_INTERNAL_78879c64_4_k_cu_103bfedf_302014cuda3std3__45__cpo3endE:
	.zero		1
	.type		_ZN40_INTERNAL_78879c64_4_k_cu_103bfedf_302014cuda3std3__419piecewise_constructE,@object
	.size		_ZN40_INTERNAL_78879c64_4_k_cu_103bfedf_302014cuda3std3__419piecewise_constructE,(_ZN40_INTERNAL_78879c64_4_k_cu_103bfedf_302014cuda3std3__45__cpo4cendE - _ZN40_INTERNAL_78879c64_4_k_cu_103bfedf_302014cuda3std3__419piecewise_constructE)
_ZN40_INTERNAL_78879c64_4_k_cu_103bfedf_302014cuda3std3__419piecewise_constructE:
	.zero		1
	.type		_ZN40_INTERNAL_78879c64_4_k_cu_103bfedf_302014cuda3std3__45__cpo4cendE,@object
	.size		_ZN40_INTERNAL_78879c64_4_k_cu_103bfedf_302014cuda3std3__45__cpo4cendE,(_ZN40_INTERNAL_78879c64_4_k_cu_103bfedf_302014cuda3std6ranges3__45__cpo4swapE - _ZN40_INTERNAL_78879c64_4_k_cu_103bfedf_302014cuda3std3__45__cpo4cendE)
_ZN40_INTERNAL_78879c64_4_k_cu_103bfedf_302014cuda3std3__45__cpo4cendE:
	.zero		1
	.type		_ZN40_INTERNAL_78879c64_4_k_cu_103bfedf_302014cuda3std6ranges3__45__cpo4swapE,@object
	.size		_ZN40_INTERNAL_78879c64_4_k_cu_103bfedf_302014cuda3std6ranges3__45__cpo4swapE,(.L_10 - _ZN40_INTERNAL_78879c64_4_k_cu_103bfedf_302014cuda3std6ranges3__45__cpo4swapE)
_ZN40_INTERNAL_78879c64_4_k_cu_103bfedf_302014cuda3std6ranges3__45__cpo4swapE:
	.zero		1
.L_10:


//--------------------- .nv.constant0._ZN7cutlass13device_kernelINS_4gemm6kernel13GemmUniversalIN4cute5tupleIJiiiiEEENS1_10collective13CollectiveMmaINS1_35MainloopSm100TmaUmmaWarpSpecializedILi13ELi2ELi4ENS5_IJNS4_1CILi1EEESB_SB_EEEEENS5_IJNSA_ILi64EEESE_NSA_ILi128EEEEEENS_12float_e5m2_tENS5_IJlSB_lEEESH_NS5_IJSB_llEEENS4_8TiledMMAINS4_8MMA_AtomIJNS4_10MMA_TraitsINS4_19SM100_MMA_F8F6F4_SSEJSH_SH_fSE_SE_NS4_17integral_constantINS4_4UMMA5MajorELSQ_0EEENSO_ISQ_LSQ_1EEENSO_INSP_7ScaleInELST_0EEESU_EEEEEENS4_6LayoutISC_NS5_IJNSA_ILi0EEESY_SY_EEEEENS5_IJNS4_10UnderscoreES11_S11_EEEEENS4_13SM90_TMA_LOADENS4_14ComposedLayoutINS4_7SwizzleILi3ELi4ELi3EEENS4_18smem_ptr_flag_bitsILi8EEENSX_INS5_IJNSA_ILi8EEESF_EEENS5_IJSF_SB_EEEEEEEvNS4_8identityES14_NS15_INS16_ILi2ELi4ELi3EEES19_NSX_INS5_IJSE_S1A_EEENS5_IJSB_SE_EEEEEEEvS1F_EENS_8epilogue10collective18CollectiveEpilogueINS1M_23Sm100TmaWarpSpecializedILi1ELi1ELi32ELb0ELb0EEEJSG_NS5_IJNSX_ISE_SB_EES1R_EEESH_SI_SH_SI_NS1M_6fusion15FusionCallbacksIS1Q_NS1T_17LinearCombinationISH_fSH_fLNS_15FloatRoundStyleE2EEESG_S1S_JEEENS4_5SM1004TMEM4LOAD26SM100_TMEM_LOAD_16dp32b32xES14_NS15_IS1G_S19_NSX_INS5_IJS1A_SE_EEENS5_IJSE_SB_EEEEEEENS4_39AutoVectorizingCopyWithAssumedAlignmentILi128EEENS4_14SM90_TMA_STOREES26_S28_S28_EEEvvEEEEvNT_6ParamsE --------------------------
	.section	.nv.constant0._ZN7cutlass13device_kernelINS_4gemm6kernel13GemmUniversalIN4cute5tupleIJiiiiEEENS1_10collective13CollectiveMmaINS1_35MainloopSm100TmaUmmaWarpSpecializedILi13ELi2ELi4ENS5_IJNS4_1CILi1EEESB_SB_EEEEENS5_IJNSA_ILi64EEESE_NSA_ILi128EEEEEENS_12float_e5m2_tENS5_IJlSB_lEEESH_NS5_IJSB_llEEENS4_8TiledMMAINS4_8MMA_AtomIJNS4_10MMA_TraitsINS4_19SM100_MMA_F8F6F4_SSEJSH_SH_fSE_SE_NS4_17integral_constantINS4_4UMMA5MajorELSQ_0EEENSO_ISQ_LSQ_1EEENSO_INSP_7ScaleInELST_0EEESU_EEEEEENS4_6LayoutISC_NS5_IJNSA_ILi0EEESY_SY_EEEEENS5_IJNS4_10UnderscoreES11_S11_EEEEENS4_13SM90_TMA_LOADENS4_14ComposedLayoutINS4_7SwizzleILi3ELi4ELi3EEENS4_18smem_ptr_flag_bitsILi8EEENSX_INS5_IJNSA_ILi8EEESF_EEENS5_IJSF_SB_EEEEEEEvNS4_8identityES14_NS15_INS16_ILi2ELi4ELi3EEES19_NSX_INS5_IJSE_S1A_EEENS5_IJSB_SE_EEEEEEEvS1F_EENS_8epilogue10collective18CollectiveEpilogueINS1M_23Sm100TmaWarpSpecializedILi1ELi1ELi32ELb0ELb0EEEJSG_NS5_IJNSX_ISE_SB_EES1R_EEESH_SI_SH_SI_NS1M_6fusion15FusionCallbacksIS1Q_NS1T_17LinearCombinationISH_fSH_fLNS_15FloatRoundStyleE2EEESG_S1S_JEEENS4_5SM1004TMEM4LOAD26SM100_TMEM_LOAD_16dp32b32xES14_NS15_IS1G_S19_NSX_INS5_IJS1A_SE_EEENS5_IJSE_SB_EEEEEEENS4_39AutoVectorizingCopyWithAssumedAlignmentILi128EEENS4_14SM90_TMA_STOREES26_S28_S28_EEEvvEEEEvNT_6ParamsE,"a",@progbits
	.sectionflags	@""
	.align	4
.nv.constant0._ZN7cutlass13device_kernelINS_4gemm6kernel13GemmUniversalIN4cute5tupleIJiiiiEEENS1_10collective13CollectiveMmaINS1_35MainloopSm100TmaUmmaWarpSpecializedILi13ELi2ELi4ENS5_IJNS4_1CILi1EEESB_SB_EEEEENS5_IJNSA_ILi64EEESE_NSA_ILi128EEEEEENS_12float_e5m2_tENS5_IJlSB_lEEESH_NS5_IJSB_llEEENS4_8TiledMMAINS4_8MMA_AtomIJNS4_10MMA_TraitsINS4_19SM100_MMA_F8F6F4_SSEJSH_SH_fSE_SE_NS4_17integral_constantINS4_4UMMA5MajorELSQ_0EEENSO_ISQ_LSQ_1EEENSO_INSP_7ScaleInELST_0EEESU_EEEEEENS4_6LayoutISC_NS5_IJNSA_ILi0EEESY_SY_EEEEENS5_IJNS4_10UnderscoreES11_S11_EEEEENS4_13SM90_TMA_LOADENS4_14ComposedLayoutINS4_7SwizzleILi3ELi4ELi3EEENS4_18smem_ptr_flag_bitsILi8EEENSX_INS5_IJNSA_ILi8EEESF_EEENS5_IJSF_SB_EEEEEEEvNS4_8identityES14_NS15_INS16_ILi2ELi4ELi3EEES19_NSX_INS5_IJSE_S1A_EEENS5_IJSB_SE_EEEEEEEvS1F_EENS_8epilogue10collective18CollectiveEpilogueINS1M_23Sm100TmaWarpSpecializedILi1ELi1ELi32ELb0ELb0EEEJSG_NS5_IJNSX_ISE_SB_EES1R_EEESH_SI_SH_SI_NS1M_6fusion15FusionCallbacksIS1Q_NS1T_17LinearCombinationISH_fSH_fLNS_15FloatRoundStyleE2EEESG_S1S_JEEENS4_5SM1004TMEM4LOAD26SM100_TMEM_LOAD_16dp32b32xES14_NS15_IS1G_S19_NSX_INS5_IJS1A_SE_EEENS5_IJSE_SB_EEEEEEENS4_39AutoVectorizingCopyWithAssumedAlignmentILi128EEENS4_14SM90_TMA_STOREES26_S28_S28_EEEvvEEEEvNT_6ParamsE:
	.zero		2944


//--------------------- SYMBOLS --------------------------

	.type		.nv.reservedSmem.offset0,@object
	.size		.nv.reservedSmem.offset0,0x4
	.type		.nv.reservedSmem.cap,@object
	.size		.nv.reservedSmem.cap,0x4
	.type		__assertfail,@function
